	.headerflags	@"EF_CUDA_TEXMODE_UNIFIED EF_CUDA_64BIT_ADDRESS EF_CUDA_ACCELERATORS EF_CUDA_SM90 EF_CUDA_VIRTUAL_SM(EF_CUDA_SM90)"
	.elftype	@"ET_EXEC"


//--------------------- .nv.info                  --------------------------
	.section	.nv.info,"",@"SHT_CUDA_INFO"
	.align	4


	//----- nvinfo : EIATTR_REGCOUNT
	.align		4
        /*0000*/ 	.byte	0x04, 0x2f
        /*0002*/ 	.short	(.L_2 - .L_1)
	.align		4
.L_1:
        /*0004*/ 	.word	index@(triton_)
        /*0008*/ 	.word	0x0000003e


	//----- nvinfo : EIATTR_MIN_STACK_SIZE
	.align		4
.L_2:
        /*000c*/ 	.byte	0x04, 0x12
        /*000e*/ 	.short	(.L_4 - .L_3)
	.align		4
.L_3:
        /*0010*/ 	.word	index@(triton_)
        /*0014*/ 	.word	0x00000000


	//----- nvinfo : EIATTR_FRAME_SIZE
	.align		4
.L_4:
        /*0018*/ 	.byte	0x04, 0x11
        /*001a*/ 	.short	(.L_6 - .L_5)
	.align		4
.L_5:
        /*001c*/ 	.word	index@(triton_)
        /*0020*/ 	.word	0x00000000


	//----- nvinfo : EIATTR_MIN_STACK_SIZE
	.align		4
.L_6:
        /*0024*/ 	.byte	0x04, 0x12
        /*0026*/ 	.short	(.L_8 - .L_7)
	.align		4
.L_7:
        /*0028*/ 	.word	index@(triton_)
        /*002c*/ 	.word	0x00000000
.L_8:


//--------------------- .nv.info.triton_          --------------------------
	.section	.nv.info.triton_,"",@"SHT_CUDA_INFO"
	.sectionflags	@""
	.align	4


	//----- nvinfo : EIATTR_CUDA_API_VERSION
	.align		4
        /*0000*/ 	.byte	0x04, 0x37
        /*0002*/ 	.short	(.L_10 - .L_9)
.L_9:
        /*0004*/ 	.word	0x0000007c


	//----- nvinfo : EIATTR_KPARAM_INFO
	.align		4
.L_10:
        /*0008*/ 	.byte	0x04, 0x17
        /*000a*/ 	.short	(.L_12 - .L_11)
.L_11:
        /*000c*/ 	.word	0x00000000
        /*0010*/ 	.short	0x0007
        /*0012*/ 	.short	0x002c
        /*0014*/ 	.byte	0x00, 0xf0, 0x11, 0x00


	//----- nvinfo : EIATTR_KPARAM_INFO
	.align		4
.L_12:
        /*0018*/ 	.byte	0x04, 0x17
        /*001a*/ 	.short	(.L_14 - .L_13)
.L_13:
        /*001c*/ 	.word	0x00000000
        /*0020*/ 	.short	0x0006
        /*0022*/ 	.short	0x0028
        /*0024*/ 	.byte	0x00, 0xf0, 0x11, 0x00


	//----- nvinfo : EIATTR_KPARAM_INFO
	.align		4
.L_14:
        /*0028*/ 	.byte	0x04, 0x17
        /*002a*/ 	.short	(.L_16 - .L_15)
.L_15:
        /*002c*/ 	.word	0x00000000
        /*0030*/ 	.short	0x0005
        /*0032*/ 	.short	0x0024
        /*0034*/ 	.byte	0x00, 0xf0, 0x11, 0x00


	//----- nvinfo : EIATTR_KPARAM_INFO
	.align		4
.L_16:
        /*0038*/ 	.byte	0x04, 0x17
        /*003a*/ 	.short	(.L_18 - .L_17)
.L_17:
        /*003c*/ 	.word	0x00000000
        /*0040*/ 	.short	0x0004
        /*0042*/ 	.short	0x0020
        /*0044*/ 	.byte	0x00, 0xf0, 0x11, 0x00


	//----- nvinfo : EIATTR_KPARAM_INFO
	.align		4
.L_18:
        /*0048*/ 	.byte	0x04, 0x17
        /*004a*/ 	.short	(.L_20 - .L_19)
.L_19:
        /*004c*/ 	.word	0x00000000
        /*0050*/ 	.short	0x0003
        /*0052*/ 	.short	0x0018
        /*0054*/ 	.byte	0x00, 0xf0, 0x21, 0x00


	//----- nvinfo : EIATTR_KPARAM_INFO
	.align		4
.L_20:
        /*0058*/ 	.byte	0x04, 0x17
        /*005a*/ 	.short	(.L_22 - .L_21)
.L_21:
        /*005c*/ 	.word	0x00000000
        /*0060*/ 	.short	0x0002
        /*0062*/ 	.short	0x0010
        /*0064*/ 	.byte	0x00, 0xf0, 0x21, 0x00


	//----- nvinfo : EIATTR_KPARAM_INFO
	.align		4
.L_22:
        /*0068*/ 	.byte	0x04, 0x17
        /*006a*/ 	.short	(.L_24 - .L_23)
.L_23:
        /*006c*/ 	.word	0x00000000
        /*0070*/ 	.short	0x0001
        /*0072*/ 	.short	0x0008
        /*0074*/ 	.byte	0x00, 0xf0, 0x21, 0x00


	//----- nvinfo : EIATTR_KPARAM_INFO
	.align		4
.L_24:
        /*0078*/ 	.byte	0x04, 0x17
        /*007a*/ 	.short	(.L_26 - .L_25)
.L_25:
        /*007c*/ 	.word	0x00000000
        /*0080*/ 	.short	0x0000
        /*0082*/ 	.short	0x0000
        /*0084*/ 	.byte	0x00, 0xf0, 0x21, 0x00


	//----- nvinfo : EIATTR_SPARSE_MMA_MASK
	.align		4
.L_26:
        /*0088*/ 	.byte	0x03, 0x50
        /*008a*/ 	.short	0x0000


	//----- nvinfo : EIATTR_MAXREG_COUNT
	.align		4
        /*008c*/ 	.byte	0x03, 0x1b
        /*008e*/ 	.short	0x0080


	//----- nvinfo : EIATTR_COOP_GROUP_MASK_REGIDS
	.align		4
        /*0090*/ 	.byte	0x04, 0x29
        /*0092*/ 	.short	(.L_28 - .L_27)


	//   ....[0]....
.L_27:
        /*0094*/ 	.word	0xffffffff


	//   ....[1]....
        /*0098*/ 	.word	0xffffffff


	//   ....[2]....
        /*009c*/ 	.word	0xffffffff


	//   ....[3]....
        /*00a0*/ 	.word	0xffffffff


	//   ....[4]....
        /*00a4*/ 	.word	0xffffffff


	//   ....[5]....
        /*00a8*/ 	.word	0xffffffff


	//   ....[6]....
        /*00ac*/ 	.word	0xffffffff


	//   ....[7]....
        /*00b0*/ 	.word	0xffffffff


	//   ....[8]....
        /*00b4*/ 	.word	0xffffffff


	//   ....[9]....
        /*00b8*/ 	.word	0xffffffff


	//   ....[10]....
        /*00bc*/ 	.word	0xffffffff


	//   ....[11]....
        /*00c0*/ 	.word	0xffffffff


	//   ....[12]....
        /*00c4*/ 	.word	0xffffffff


	//   ....[13]....
        /*00c8*/ 	.word	0xffffffff


	//   ....[14]....
        /*00cc*/ 	.word	0xffffffff


	//   ....[15]....
        /*00d0*/ 	.word	0xffffffff


	//   ....[16]....
        /*00d4*/ 	.word	0xffffffff


	//   ....[17]....
        /*00d8*/ 	.word	0xffffffff


	//----- nvinfo : EIATTR_COOP_GROUP_INSTR_OFFSETS
	.align		4
.L_28:
        /*00dc*/ 	.byte	0x04, 0x28
        /*00de*/ 	.short	(.L_30 - .L_29)


	//   ....[0]....
.L_29:
        /*00e0*/ 	.word	0x000014b0


	//   ....[1]....
        /*00e4*/ 	.word	0x00001710


	//   ....[2]....
        /*00e8*/ 	.word	0x000017a0


	//   ....[3]....
        /*00ec*/ 	.word	0x00001810


	//   ....[4]....
        /*00f0*/ 	.word	0x00001860


	//   ....[5]....
        /*00f4*/ 	.word	0x00001910


	//   ....[6]....
        /*00f8*/ 	.word	0x00001960


	//   ....[7]....
        /*00fc*/ 	.word	0x000019c0


	//   ....[8]....
        /*0100*/ 	.word	0x00001a70


	//   ....[9]....
        /*0104*/ 	.word	0x00001ab0


	//   ....[10]....
        /*0108*/ 	.word	0x00001b10


	//   ....[11]....
        /*010c*/ 	.word	0x00001bd0


	//   ....[12]....
        /*0110*/ 	.word	0x00001c00


	//   ....[13]....
        /*0114*/ 	.word	0x00001d00


	//   ....[14]....
        /*0118*/ 	.word	0x00001d50


	//   ....[15]....
        /*011c*/ 	.word	0x00001ee0


	//   ....[16]....
        /*0120*/ 	.word	0x00001ef0


	//   ....[17]....
        /*0124*/ 	.word	0x00001f00


	//----- nvinfo : EIATTR_EXIT_INSTR_OFFSETS
	.align		4
.L_30:
        /*0128*/ 	.byte	0x04, 0x1c
        /*012a*/ 	.short	(.L_32 - .L_31)


	//   ....[0]....
.L_31:
        /*012c*/ 	.word	0x000027e0


	//----- nvinfo : EIATTR_MAX_THREADS
	.align		4
.L_32:
        /*0130*/ 	.byte	0x04, 0x05
        /*0132*/ 	.short	(.L_34 - .L_33)
.L_33:
        /*0134*/ 	.word	0x00000200
        /*0138*/ 	.word	0x00000001
        /*013c*/ 	.word	0x00000001


	//----- nvinfo : EIATTR_CBANK_PARAM_SIZE
	.align		4
.L_34:
        /*0140*/ 	.byte	0x03, 0x19
        /*0142*/ 	.short	0x0030


	//----- nvinfo : EIATTR_PARAM_CBANK
	.align		4
        /*0144*/ 	.byte	0x04, 0x0a
        /*0146*/ 	.short	(.L_36 - .L_35)
	.align		4
.L_35:
        /*0148*/ 	.word	index@(.nv.constant0.triton_)
        /*014c*/ 	.short	0x0210
        /*014e*/ 	.short	0x0030


	//----- nvinfo : EIATTR_SW_WAR
	.align		4
.L_36:
        /*0150*/ 	.byte	0x04, 0x36
        /*0152*/ 	.short	(.L_38 - .L_37)
.L_37:
        /*0154*/ 	.word	0x00000008
.L_38:


//--------------------- .nv.callgraph             --------------------------
	.section	.nv.callgraph,"",@"SHT_CUDA_CALLGRAPH"
	.align	4
	.sectionentsize	8
	.align		4
        /*0000*/ 	.word	0x00000000
	.align		4
        /*0004*/ 	.word	0xffffffff
	.align		4
        /*0008*/ 	.word	0x00000000
	.align		4
        /*000c*/ 	.word	0xfffffffe
	.align		4
        /*0010*/ 	.word	0x00000000
	.align		4
        /*0014*/ 	.word	0xfffffffd
	.align		4
        /*0018*/ 	.word	0x00000000
	.align		4
        /*001c*/ 	.word	0xfffffffc


//--------------------- .nv.constant4             --------------------------
	.section	.nv.constant4,"a",@progbits
	.align	8
	.align		8
.nv.constant4:
        /*0000*/ 	.dword	_$_str


//--------------------- .text.triton_             --------------------------
	.section	.text.triton_,"ax",@progbits
	.sectionflags	@"SHF_BARRIERS=1"
	.align	128
        .global         triton_
        .type           triton_,@function
        .size           triton_,(.L_x_4 - triton_)
        .other          triton_,@"STO_CUDA_ENTRY STV_DEFAULT"
triton_:
.text.triton_:
[----:B------:R-:W0:Y:S02]  /*0000*/  LDC R1, c[0x0][0x28] ;  /* 0x00000a00ff017b82 */ /* 0x000e240000000800 */
[----:B------:R-:W1:Y:S01]  /*0010*/  S2R R4, SR_TID.X ;  /* 0x0000000000047919 */ /* 0x000e620000002100 */
[----:B------:R-:W-:Y:S01]  /*0020*/  ULDC UR5, c[0x0][0x230] ;  /* 0x00008c0000057ab9 */ /* 0x000fe20000000800 */
[----:B------:R-:W-:Y:S01]  /*0030*/  ULDC UR4, c[0x0][0x238] ;  /* 0x00008e0000047ab9 */ /* 0x000fe20000000800 */
[----:B------:R-:W-:Y:S01]  /*0040*/  HFMA2.MMA R37, -RZ, RZ, 0, 0 ;  /* 0x00000000ff257435 */ /* 0x000fe200000001ff */
[----:B------:R-:W2:Y:S01]  /*0050*/  S2R R6, SR_CTAID.X ;  /* 0x0000000000067919 */ /* 0x000ea20000002500 */
[----:B------:R-:W-:Y:S02]  /*0060*/  CS2R R12, SRZ ;  /* 0x00000000000c7805 */ /* 0x000fe4000001ff00 */
[----:B------:R-:W-:Y:S02]  /*0070*/  CS2R R14, SRZ ;  /* 0x00000000000e7805 */ /* 0x000fe4000001ff00 */
[----:B------:R-:W-:Y:S02]  /*0080*/  CS2R R16, SRZ ;  /* 0x0000000000107805 */ /* 0x000fe4000001ff00 */
[----:B------:R-:W-:-:S02]  /*0090*/  CS2R R18, SRZ ;  /* 0x0000000000127805 */ /* 0x000fc4000001ff00 */
[----:B------:R-:W-:Y:S02]  /*00a0*/  CS2R R20, SRZ ;  /* 0x0000000000147805 */ /* 0x000fe4000001ff00 */
[----:B------:R-:W-:Y:S02]  /*00b0*/  CS2R R22, SRZ ;  /* 0x0000000000167805 */ /* 0x000fe4000001ff00 */
[----:B------:R-:W-:Y:S02]  /*00c0*/  CS2R R24, SRZ ;  /* 0x0000000000187805 */ /* 0x000fe4000001ff00 */
[----:B------:R-:W-:Y:S02]  /*00d0*/  CS2R R26, SRZ ;  /* 0x00000000001a7805 */ /* 0x000fe4000001ff00 */
[----:B------:R-:W-:Y:S02]  /*00e0*/  CS2R R28, SRZ ;  /* 0x00000000001c7805 */ /* 0x000fe4000001ff00 */
[----:B------:R-:W-:-:S02]  /*00f0*/  CS2R R30, SRZ ;  /* 0x00000000001e7805 */ /* 0x000fc4000001ff00 */
[----:B------:R-:W-:Y:S02]  /*0100*/  CS2R R32, SRZ ;  /* 0x0000000000207805 */ /* 0x000fe4000001ff00 */
[----:B------:R-:W-:Y:S01]  /*0110*/  CS2R R34, SRZ ;  /* 0x0000000000227805 */ /* 0x000fe2000001ff00 */
[----:B------:R-:W-:Y:S01]  /*0120*/  ULDC.64 UR6, c[0x0][0x208] ;  /* 0x0000820000067ab9 */ /* 0x000fe20000000a00 */
[----:B-1----:R-:W-:Y:S02]  /*0130*/  SHF.R.U32.HI R3, RZ, 0x6, R4 ;  /* 0x00000006ff037819 */ /* 0x002fe40000011604 */
[----:B------:R-:W-:Y:S02]  /*0140*/  SHF.L.U32 R4, R4, 0x3, RZ ;  /* 0x0000000304047819 */ /* 0x000fe400000006ff */
[----:B--2---:R-:W-:Y:S02]  /*0150*/  SHF.L.U32 R0, R6, 0x3, RZ ;  /* 0x0000000306007819 */ /* 0x004fe400000006ff */
[----:B------:R-:W-:-:S04]  /*0160*/  SGXT.U32 R3, R3, 0x3 ;  /* 0x000000030303781a */ /* 0x000fc80000000000 */
[-C--:B------:R-:W-:Y:S02]  /*0170*/  LOP3.LUT R2, R0, R3.reuse, RZ, 0xfc, !PT ;  /* 0x0000000300027212 */ /* 0x080fe400078efcff */
[----:B------:R-:W-:Y:S02]  /*0180*/  LEA R3, R6, R3, 0x3 ;  /* 0x0000000306037211 */ /* 0x000fe400078e18ff */
[----:B------:R-:W-:Y:S02]  /*0190*/  LOP3.LUT R0, R4, 0x1f8, RZ, 0xc0, !PT ;  /* 0x000001f804007812 */ /* 0x000fe400078ec0ff */
[C---:B------:R-:W-:Y:S02]  /*01a0*/  ISETP.GE.AND P1, PT, R2.reuse, UR5, PT ;  /* 0x0000000502007c0c */ /* 0x040fe4000bf26270 */
[C---:B------:R-:W-:Y:S01]  /*01b0*/  ISETP.GE.AND P2, PT, R2.reuse, UR4, PT ;  /* 0x0000000402007c0c */ /* 0x040fe2000bf46270 */
[----:B------:R-:W-:Y:S01]  /*01c0*/  IMAD R0, R3, 0xc00, R0 ;  /* 0x00000c0003007824 */ /* 0x000fe200078e0200 */
[----:B------:R-:W-:-:S02]  /*01d0*/  ISETP.LT.AND P3, PT, R2, UR4, !P1 ;  /* 0x0000000402007c0c */ /* 0x000fc4000cf61270 */
[----:B------:R-:W-:-:S13]  /*01e0*/  ISETP.GE.AND P4, PT, R2, UR5, !P2 ;  /* 0x0000000502007c0c */ /* 0x000fda000d786270 */
.L_x_1:
[----:B------:R-:W1:Y:S01]  /*01f0*/  LDC.64 R2, c[0x0][0x218] ;  /* 0x00008600ff027b82 */ /* 0x000e620000000a00 */
[----:B------:R-:W-:Y:S02]  /*0200*/  IADD3 R7, R0, R37, RZ ;  /* 0x0000002500077210 */ /* 0x000fe40007ffe0ff */
[----:B------:R-:W-:Y:S02]  /*0210*/  CS2R R4, SRZ ;  /* 0x0000000000047805 */ /* 0x000fe4000001ff00 */
[----:B------:R-:W-:Y:S02]  /*0220*/  CS2R R8, SRZ ;  /* 0x0000000000087805 */ /* 0x000fe4000001ff00 */
[----:B------:R-:W-:Y:S01]  /*0230*/  CS2R R10, SRZ ;  /* 0x00000000000a7805 */ /* 0x000fe2000001ff00 */
[----:B-1----:R-:W-:Y:S01]  /*0240*/  IMAD.WIDE R2, R7, 0x2, R2 ;  /* 0x0000000207027825 */ /* 0x002fe200078e0202 */
[----:B------:R-:W-:-:S04]  /*0250*/  CS2R R6, SRZ ;  /* 0x0000000000067805 */ /* 0x000fc8000001ff00 */
[----:B------:R-:W2:Y:S04]  /*0260*/  @P4 LDG.E.EL.128 R8, desc[UR6][R2.64] ;  /* 0x0000000602084981 */ /* 0x000ea8000c2e1d00 */
[----:B------:R-:W3:Y:S01]  /*0270*/  @P3 LDG.E.EL.128 R4, desc[UR6][R2.64] ;  /* 0x0000000602043981 */ /* 0x000ee2000c2e1d00 */
[----:B------:R-:W-:Y:S02]  /*0280*/  ISETP.NE.AND P0, PT, R37, RZ, PT ;  /* 0x000000ff2500720c */ /* 0x000fe40003f05270 */
[----:B------:R-:W-:Y:S02]  /*0290*/  CS2R R46, SRZ ;  /* 0x00000000002e7805 */ /* 0x000fe4000001ff00 */
[----:B------:R-:W-:Y:S02]  /*02a0*/  CS2R R50, SRZ ;  /* 0x0000000000327805 */ /* 0x000fe4000001ff00 */
[----:B------:R-:W-:-:S02]  /*02b0*/  MOV R48, RZ ;  /* 0x000000ff00307202 */ /* 0x000fc40000000f00 */
[----:B------:R-:W-:Y:S02]  /*02c0*/  CS2R R56, SRZ ;  /* 0x0000000000387805 */ /* 0x000fe4000001ff00 */
[----:B------:R-:W-:Y:S01]  /*02d0*/  MOV R53, RZ ;  /* 0x000000ff00357202 */ /* 0x000fe20000000f00 */
[----:B------:R-:W-:Y:S01]  /*02e0*/  IMAD.MOV.U32 R54, RZ, RZ, 0x3f800000 ;  /* 0x3f800000ff367424 */ /* 0x000fe200078e00ff */
[----:B------:R-:W-:Y:S02]  /*02f0*/  MOV R41, 0x3f800000 ;  /* 0x3f80000000297802 */ /* 0x000fe40000000f00 */
[----:B------:R-:W-:Y:S02]  /*0300*/  MOV R44, 0x3f800000 ;  /* 0x3f800000002c7802 */ /* 0x000fe40000000f00 */
[----:B------:R-:W-:Y:S02]  /*0310*/  MOV R55, 0x3f800000 ;  /* 0x3f80000000377802 */ /* 0x000fe40000000f00 */
[----:B--2---:R-:W-:-:S02]  /*0320*/  SEL R39, R9, RZ, P4 ;  /* 0x000000ff09277207 */ /* 0x004fc40002000000 */
[----:B------:R-:W-:Y:S02]  /*0330*/  SEL R11, R11, RZ, P4 ;  /* 0x000000ff0b0b7207 */ /* 0x000fe40002000000 */
[----:B---3--:R-:W-:Y:S02]  /*0340*/  SEL R4, R4, RZ, P3 ;  /* 0x000000ff04047207 */ /* 0x008fe40001800000 */
[----:B------:R-:W-:Y:S02]  /*0350*/  SEL R36, R7, RZ, P3 ;  /* 0x000000ff07247207 */ /* 0x000fe40001800000 */
[----:B------:R-:W-:Y:S02]  /*0360*/  SEL R5, R5, RZ, P3 ;  /* 0x000000ff05057207 */ /* 0x000fe40001800000 */
[----:B------:R-:W-:Y:S02]  /*0370*/  SEL R6, R6, RZ, P3 ;  /* 0x000000ff06067207 */ /* 0x000fe40001800000 */
[----:B------:R-:W-:-:S02]  /*0380*/  SEL R38, R8, RZ, P4 ;  /* 0x000000ff08267207 */ /* 0x000fc40002000000 */
[----:B------:R-:W-:Y:S01]  /*0390*/  SEL R40, R10, RZ, P4 ;  /* 0x000000ff0a287207 */ /* 0x000fe20002000000 */
[----:B------:R-:W-:Y:S01]  /*03a0*/  IMAD.U32 R9, R4, 0x10000, RZ ;  /* 0x0001000004097824 */ /* 0x000fe200078e00ff */
[----:B------:R-:W-:Y:S02]  /*03b0*/  SHF.L.U32 R3, R36, 0x10, RZ ;  /* 0x0000001024037819 */ /* 0x000fe400000006ff */
[----:B------:R-:W-:Y:S02]  /*03c0*/  PRMT R8, R4, 0x7632, R8 ;  /* 0x0000763204087816 */ /* 0x000fe40000000008 */
[C---:B------:R-:W-:Y:S02]  /*03d0*/  PRMT R2, R5.reuse, 0x7632, R2 ;  /* 0x0000763205027816 */ /* 0x040fe40000000002 */
[----:B------:R-:W-:Y:S01]  /*03e0*/  SHF.L.U32 R7, R5, 0x10, RZ ;  /* 0x0000001005077819 */ /* 0x000fe200000006ff */
[----:B------:R-:W-:Y:S01]  /*03f0*/  @P1 IMAD.U32 R7, R39, 0x10000, RZ ;  /* 0x0001000027071824 */ /* 0x000fe200078e00ff */
[----:B------:R-:W-:-:S02]  /*0400*/  @P1 SHF.L.U32 R3, R11, 0x10, RZ ;  /* 0x000000100b031819 */ /* 0x000fc400000006ff */
[C---:B------:R-:W-:Y:S02]  /*0410*/  PRMT R4, R6.reuse, 0x7632, R4 ;  /* 0x0000763206047816 */ /* 0x040fe40000000004 */
[----:B------:R-:W-:Y:S02]  /*0420*/  SHF.L.U32 R5, R6, 0x10, RZ ;  /* 0x0000001006057819 */ /* 0x000fe400000006ff */
[----:B------:R-:W-:Y:S02]  /*0430*/  PRMT R10, R36, 0x7632, R10 ;  /* 0x00007632240a7816 */ /* 0x000fe4000000000a */
[----:B------:R-:W-:Y:S02]  /*0440*/  PRMT R11, R11, 0x7632, R11 ;  /* 0x000076320b0b7816 */ /* 0x000fe4000000000b */
[----:B------:R-:W-:Y:S02]  /*0450*/  @P1 SHF.L.U32 R9, R38, 0x10, RZ ;  /* 0x0000001026091819 */ /* 0x000fe400000006ff */
[----:B------:R-:W-:-:S02]  /*0460*/  PRMT R39, R39, 0x7632, R39 ;  /* 0x0000763227277816 */ /* 0x000fc40000000027 */
[----:B------:R-:W-:Y:S02]  /*0470*/  @P1 SHF.L.U32 R5, R40, 0x10, RZ ;  /* 0x0000001028051819 */ /* 0x000fe400000006ff */
[----:B------:R-:W-:Y:S02]  /*0480*/  PRMT R38, R38, 0x7632, R38 ;  /* 0x0000763226267816 */ /* 0x000fe40000000026 */
[----:B------:R-:W-:Y:S02]  /*0490*/  PRMT R40, R40, 0x7632, R40 ;  /* 0x0000763228287816 */ /* 0x000fe40000000028 */
[----:B------:R-:W-:Y:S01]  /*04a0*/  SHF.L.U32 R6, R2, 0x10, RZ ;  /* 0x0000001002067819 */ /* 0x000fe200000006ff */
[----:B------:R-:W-:Y:S01]  /*04b0*/  IMAD.U32 R4, R4, 0x10000, RZ ;  /* 0x0001000004047824 */ /* 0x000fe200078e00ff */
[----:B------:R-:W-:Y:S01]  /*04c0*/  SHF.L.U32 R2, R10, 0x10, RZ ;  /* 0x000000100a027819 */ /* 0x000fe200000006ff */
[----:B------:R-:W-:Y:S01]  /*04d0*/  @P1 IMAD.U32 R2, R11, 0x10000, RZ ;  /* 0x000100000b021824 */ /* 0x000fe200078e00ff */
[----:B------:R-:W-:-:S02]  /*04e0*/  SHF.L.U32 R8, R8, 0x10, RZ ;  /* 0x0000001008087819 */ /* 0x000fc400000006ff */
[----:B------:R-:W-:Y:S01]  /*04f0*/  @P1 SHF.L.U32 R6, R39, 0x10, RZ ;  /* 0x0000001027061819 */ /* 0x000fe200000006ff */
[----:B------:R-:W-:Y:S01]  /*0500*/  IMAD.MOV.U32 R39, RZ, RZ, 0x3f800000 ;  /* 0x3f800000ff277424 */ /* 0x000fe200078e00ff */
[----:B------:R-:W-:Y:S02]  /*0510*/  @P1 SHF.L.U32 R8, R38, 0x10, RZ ;  /* 0x0000001026081819 */ /* 0x000fe400000006ff */
[----:B------:R-:W-:Y:S02]  /*0520*/  @P1 SHF.L.U32 R4, R40, 0x10, RZ ;  /* 0x0000001028041819 */ /* 0x000fe400000006ff */
[----:B------:R-:W-:Y:S02]  /*0530*/  MOV R11, 0x3f800000 ;  /* 0x3f800000000b7802 */ /* 0x000fe40000000f00 */
[----:B------:R-:W-:Y:S02]  /*0540*/  MOV R10, 0x3f800000 ;  /* 0x3f800000000a7802 */ /* 0x000fe40000000f00 */
[----:B------:R-:W-:Y:S01]  /*0550*/  MOV R36, 0x3f800000 ;  /* 0x3f80000000247802 */ /* 0x000fe20000000f00 */
[----:B------:R-:W-:Y:S06]  /*0560*/  @!P0 BRA `(.L_x_0) ;  /* 0x0000000400e08947 */ /* 0x000fec0003800000 */
[----:B------:R-:W-:Y:S01]  /*0570*/  FADD R11, R12, 1 ;  /* 0x3f8000000c0b7421 */ /* 0x000fe20000000000 */
[----:B------:R-:W-:Y:S01]  /*0580*/  FADD R47, R9, -R28 ;  /* 0x8000001c092f7221 */ /* 0x000fe20000000000 */
[----:B------:R-:W-:Y:S01]  /*0590*/  FADD R10, R13, 1 ;  /* 0x3f8000000d0a7421 */ /* 0x000fe20000000000 */
[----:B------:R-:W-:Y:S01]  /*05a0*/  FADD R46, R8, -R29 ;  /* 0x8000001d082e7221 */ /* 0x000fe20000000000 */
[----:B------:R-:W-:Y:S01]  /*05b0*/  FMUL R36, R11, 0.25 ;  /* 0x3e8000000b247820 */ /* 0x000fe20000400000 */
[----:B------:R-:W-:Y:S01]  /*05c0*/  FMUL R38, R47, 0.25 ;  /* 0x3e8000002f267820 */ /* 0x000fe20000400000 */
[C---:B------:R-:W-:Y:S01]  /*05d0*/  FSETP.GT.AND P6, PT, |R11|.reuse, 8.50705917302346158658e+37, PT ;  /* 0x7e8000000b00780b */ /* 0x040fe20003fc4200 */
[C---:B------:R-:W-:Y:S01]  /*05e0*/  FMUL R39, R10.reuse, 0.25 ;  /* 0x3e8000000a277820 */ /* 0x040fe20000400000 */
[----:B------:R-:W-:Y:S01]  /*05f0*/  FSETP.GEU.AND P5, PT, |R10|, 1.175494350822287508e-38, PT ;  /* 0x008000000a00780b */ /* 0x000fe20003fae200 */
[----:B------:R-:W-:Y:S01]  /*0600*/  FMUL R43, R46, 0.25 ;  /* 0x3e8000002e2b7820 */ /* 0x000fe20000400000 */
[----:B------:R-:W-:Y:S01]  /*0610*/  FSETP.GEU.AND P0, PT, |R11|, 1.175494350822287508e-38, PT ;  /* 0x008000000b00780b */ /* 0x000fe20003f0e200 */
[----:B------:R-:W-:Y:S01]  /*0620*/  FADD R51, R7, -R30 ;  /* 0x8000001e07337221 */ /* 0x000fe20000000000 */
[----:B------:R-:W-:Y:S01]  /*0630*/  FSEL R36, R36, R11, P6 ;  /* 0x0000000b24247208 */ /* 0x000fe20003000000 */
[----:B------:R-:W-:Y:S01]  /*0640*/  FADD R48, R6, -R31 ;  /* 0x8000001f06307221 */ /* 0x000fe20000000000 */
[----:B------:R-:W-:Y:S01]  /*0650*/  FSEL R38, R38, R47, P6 ;  /* 0x0000002f26267208 */ /* 0x000fe20003000000 */
[----:B------:R-:W-:Y:S01]  /*0660*/  FMUL R44, R51, 0.25 ;  /* 0x3e800000332c7820 */ /* 0x000fe20000400000 */
[----:B------:R-:W-:Y:S01]  /*0670*/  FSETP.GT.AND P6, PT, |R10|, 8.50705917302346158658e+37, PT ;  /* 0x7e8000000a00780b */ /* 0x000fe20003fc4200 */
[----:B------:R-:W-:Y:S01]  /*0680*/  FMUL R49, R48, 0.25 ;  /* 0x3e80000030317820 */ /* 0x000fe20000400000 */
[----:B------:R-:W-:Y:S01]  /*0690*/  FADD R53, R5, -R32 ;  /* 0x8000002005357221 */ /* 0x000fe20000000000 */
[----:B------:R-:W-:Y:S01]  /*06a0*/  FADD R55, R18, 1 ;  /* 0x3f80000012377421 */ /* 0x000fe20000000000 */
[----:B------:R-:W-:Y:S01]  /*06b0*/  FSEL R40, R39, R10, P6 ;  /* 0x0000000a27287208 */ /* 0x000fe20003000000 */
[----:B------:R-:W-:Y:S01]  /*06c0*/  FADD R39, R14, 1 ;  /* 0x3f8000000e277421 */ /* 0x000fe20000000000 */
[----:B------:R-:W-:Y:S01]  /*06d0*/  FSEL R43, R43, R46, P6 ;  /* 0x0000002e2b2b7208 */ /* 0x000fe20003000000 */
[----:B------:R-:W-:Y:S01]  /*06e0*/  @!P0 FMUL R36, R36, 16777216 ;  /* 0x4b80000024248820 */ /* 0x000fe20000400000 */
[----:B------:R-:W-:Y:S01]  /*06f0*/  @!P0 FMUL R38, R38, 16777216 ;  /* 0x4b80000026268820 */ /* 0x000fe20000400000 */
[----:B------:R-:W-:Y:S01]  /*0700*/  @!P5 FMUL R40, R40, 16777216 ;  /* 0x4b8000002828d820 */ /* 0x000fe20000400000 */
[----:B------:R-:W-:Y:S01]  /*0710*/  FMUL R42, R39, 0.25 ;  /* 0x3e800000272a7820 */ /* 0x000fe20000400000 */
[----:B------:R1:W2:Y:S01]  /*0720*/  MUFU.RCP R41, R36 ;  /* 0x0000002400297308 */ /* 0x0002a20000001000 */
[----:B------:R-:W-:Y:S01]  /*0730*/  @!P5 FMUL R43, R43, 16777216 ;  /* 0x4b8000002b2bd820 */ /* 0x000fe20000400000 */
[----:B------:R-:W-:Y:S01]  /*0740*/  FSETP.GT.AND P6, PT, |R39|, 8.50705917302346158658e+37, PT ;  /* 0x7e8000002700780b */ /* 0x000fe20003fc4200 */
[----:B------:R-:W-:Y:S01]  /*0750*/  FADD R57, R3, -R34 ;  /* 0x8000002203397221 */ /* 0x000fe20000000000 */
[----:B------:R-:W-:Y:S01]  /*0760*/  FSETP.GEU.AND P0, PT, |R39|, 1.175494350822287508e-38, PT ;  /* 0x008000002700780b */ /* 0x000fe20003f0e200 */
[----:B------:R-:W-:Y:S01]  /*0770*/  FADD R54, R19, 1 ;  /* 0x3f80000013367421 */ /* 0x000fe20000000000 */
[----:B------:R-:W-:Y:S01]  /*0780*/  FSEL R42, R42, R39, P6 ;  /* 0x000000272a2a7208 */ /* 0x000fe20003000000 */
[----:B------:R-:W-:Y:S01]  /*0790*/  FADD R56, R2, -R35 ;  /* 0x8000002302387221 */ /* 0x000fe20000000000 */
[----:B------:R-:W3:Y:S01]  /*07a0*/  MUFU.RCP R40, R40 ;  /* 0x0000002800287308 */ /* 0x000ee20000001000 */
[----:B-1----:R-:W-:-:S05]  /*07b0*/  FADD R36, R15, 1 ;  /* 0x3f8000000f247421 */ /* 0x002fca0000000000 */
[C---:B------:R-:W-:Y:S01]  /*07c0*/  FSETP.GEU.AND P5, PT, |R36|.reuse, 1.175494350822287508e-38, PT ;  /* 0x008000002400780b */ /* 0x040fe20003fae200 */
[----:B--2---:R-:W-:Y:S01]  /*07d0*/  FFMA R38, R41, R38, R28 ;  /* 0x0000002629267223 */ /* 0x004fe2000000001c */
[----:B------:R-:W-:Y:S01]  /*07e0*/  FMUL R41, R36, 0.25 ;  /* 0x3e80000024297820 */ /* 0x000fe20000400000 */
[----:B------:R-:W-:Y:S02]  /*07f0*/  @!P0 FMUL R42, R42, 16777216 ;  /* 0x4b8000002a2a8820 */ /* 0x000fe40000400000 */
[----:B------:R-:W-:Y:S02]  /*0800*/  FADD R9, R9, -R38 ;  /* 0x8000002609097221 */ /* 0x000fe40000000000 */
[----:B------:R1:W2:Y:S01]  /*0810*/  MUFU.RCP R45, R42 ;  /* 0x0000002a002d7308 */ /* 0x0002a20000001000 */
[----:B---3--:R-:W-:Y:S01]  /*0820*/  FFMA R43, R40, R43, R29 ;  /* 0x0000002b282b7223 */ /* 0x008fe2000000001d */
[----:B------:R-:W-:Y:S01]  /*0830*/  FSEL R40, R44, R51, P6 ;  /* 0x000000332c287208 */ /* 0x000fe20003000000 */
[----:B------:R-:W-:Y:S01]  /*0840*/  FFMA R47, R47, R9, R20 ;  /* 0x000000092f2f7223 */ /* 0x000fe20000000014 */
[----:B------:R-:W-:Y:S01]  /*0850*/  FSETP.GT.AND P6, PT, |R36|, 8.50705917302346158658e+37, PT ;  /* 0x7e8000002400780b */ /* 0x000fe20003fc4200 */
[----:B------:R-:W-:-:S02]  /*0860*/  FADD R8, R8, -R43 ;  /* 0x8000002b08087221 */ /* 0x000fc40000000000 */
[----:B------:R-:W-:Y:S01]  /*0870*/  @!P0 FMUL R40, R40, 16777216 ;  /* 0x4b80000028288820 */ /* 0x000fe20000400000 */
[----:B------:R-:W-:Y:S01]  /*0880*/  FSEL R44, R41, R36, P6 ;  /* 0x00000024292c7208 */ /* 0x000fe20003000000 */
[----:B------:R-:W-:Y:S01]  /*0890*/  FADD R41, R16, 1 ;  /* 0x3f80000010297421 */ /* 0x000fe20000000000 */
[----:B------:R-:W-:Y:S01]  /*08a0*/  FSEL R49, R49, R48, P6 ;  /* 0x0000003031317208 */ /* 0x000fe20003000000 */
[----:B-1----:R-:W-:Y:S01]  /*08b0*/  FMUL R42, R53, 0.25 ;  /* 0x3e800000352a7820 */ /* 0x002fe20000400000 */
[----:B------:R-:W-:Y:S01]  /*08c0*/  FFMA R46, R46, R8, R21 ;  /* 0x000000082e2e7223 */ /* 0x000fe20000000015 */
[----:B------:R-:W-:Y:S01]  /*08d0*/  @!P5 FMUL R44, R44, 16777216 ;  /* 0x4b8000002c2cd820 */ /* 0x000fe20000400000 */
[----:B------:R-:W-:Y:S01]  /*08e0*/  FSETP.GEU.AND P0, PT, |R41|, 1.175494350822287508e-38, PT ;  /* 0x008000002900780b */ /* 0x000fe20003f0e200 */
[----:B------:R-:W-:Y:S01]  /*08f0*/  @!P5 FMUL R49, R49, 16777216 ;  /* 0x4b8000003131d820 */ /* 0x000fe20000400000 */
[----:B------:R-:W-:Y:S01]  /*0900*/  FMUL R50, R41, 0.25 ;  /* 0x3e80000029327820 */ /* 0x000fe20000400000 */
[----:B--2---:R-:W-:Y:S01]  /*0910*/  FFMA R40, R45, R40, R30 ;  /* 0x000000282d287223 */ /* 0x004fe2000000001e */
[----:B------:R-:W-:Y:S01]  /*0920*/  FSETP.GT.AND P6, PT, |R41|, 8.50705917302346158658e+37, PT ;  /* 0x7e8000002900780b */ /* 0x000fe20003fc4200 */
[----:B------:R-:W1:Y:S02]  /*0930*/  MUFU.RCP R44, R44 ;  /* 0x0000002c002c7308 */ /* 0x000e640000001000 */
[----:B------:R-:W-:Y:S01]  /*0940*/  FADD R7, R7, -R40 ;  /* 0x8000002807077221 */ /* 0x000fe20000000000 */
[----:B------:R-:W-:-:S02]  /*0950*/  FSEL R50, R50, R41, P6 ;  /* 0x0000002932327208 */ /* 0x000fc40003000000 */
[----:B------:R-:W-:Y:S01]  /*0960*/  FSEL R42, R42, R53, P6 ;  /* 0x000000352a2a7208 */ /* 0x000fe20003000000 */
[----:B------:R-:W-:Y:S02]  /*0970*/  FFMA R51, R51, R7, R22 ;  /* 0x0000000733337223 */ /* 0x000fe40000000016 */
[----:B------:R-:W-:Y:S02]  /*0980*/  @!P0 FMUL R50, R50, 16777216 ;  /* 0x4b80000032328820 */ /* 0x000fe40000400000 */
[----:B------:R-:W-:Y:S01]  /*0990*/  @!P0 FMUL R42, R42, 16777216 ;  /* 0x4b8000002a2a8820 */ /* 0x000fe20000400000 */
[----:B-1----:R-:W-:Y:S01]  /*09a0*/  FFMA R45, R44, R49, R31 ;  /* 0x000000312c2d7223 */ /* 0x002fe2000000001f */
[----:B------:R-:W-:Y:S01]  /*09b0*/  FADD R44, R17, 1 ;  /* 0x3f800000112c7421 */ /* 0x000fe20000000000 */
[----:B------:R1:W2:Y:S02]  /*09c0*/  MUFU.RCP R49, R50 ;  /* 0x0000003200317308 */ /* 0x0002a40000001000 */
[----:B------:R-:W-:Y:S01]  /*09d0*/  FADD R6, R6, -R45 ;  /* 0x8000002d06067221 */ /* 0x000fe20000000000 */
[C---:B------:R-:W-:Y:S01]  /*09e0*/  FMUL R9, R44.reuse, 0.25 ;  /* 0x3e8000002c097820 */ /* 0x040fe20000400000 */
[----:B------:R-:W-:-:S02]  /*09f0*/  FSETP.GEU.AND P5, PT, |R44|, 1.175494350822287508e-38, PT ;  /* 0x008000002c00780b */ /* 0x000fc40003fae200 */
[----:B------:R-:W-:Y:S01]  /*0a00*/  FSETP.GT.AND P0, PT, |R44|, 8.50705917302346158658e+37, PT ;  /* 0x7e8000002c00780b */ /* 0x000fe20003f04200 */
[----:B------:R-:W-:Y:S01]  /*0a10*/  FFMA R48, R48, R6, R23 ;  /* 0x0000000630307223 */ /* 0x000fe20000000017 */
[----:B------:R-:W-:Y:S01]  /*0a20*/  FMUL R6, R55, 0.25 ;  /* 0x3e80000037067820 */ /* 0x000fe20000400000 */
[----:B-1----:R-:W-:Y:S01]  /*0a30*/  FADD R50, R4, -R33 ;  /* 0x8000002104327221 */ /* 0x002fe20000000000 */
[----:B------:R-:W-:-:S03]  /*0a40*/  FSEL R9, R9, R44, P0 ;  /* 0x0000002c09097208 */ /* 0x000fc60000000000 */
[----:B------:R-:W-:Y:S01]  /*0a50*/  FMUL R7, R50, 0.25 ;  /* 0x3e80000032077820 */ /* 0x000fe20000400000 */
[----:B--2---:R-:W-:-:S03]  /*0a60*/  FFMA R42, R49, R42, R32 ;  /* 0x0000002a312a7223 */ /* 0x004fc60000000020 */
[----:B------:R-:W-:Y:S01]  /*0a70*/  @!P5 FMUL R9, R9, 16777216 ;  /* 0x4b8000000909d820 */ /* 0x000fe20000400000 */
[----:B------:R-:W-:Y:S01]  /*0a80*/  FSEL R7, R7, R50, P0 ;  /* 0x0000003207077208 */ /* 0x000fe20000000000 */
[----:B------:R-:W-:Y:S01]  /*0a90*/  FADD R5, R5, -R42 ;  /* 0x8000002a05057221 */ /* 0x000fe20000000000 */
[----:B------:R-:W-:Y:S01]  /*0aa0*/  FSETP.GT.AND P0, PT, |R55|, 8.50705917302346158658e+37, PT ;  /* 0x7e8000003700780b */ /* 0x000fe20003f04200 */
[----:B------:R1:W2:Y:S02]  /*0ab0*/  MUFU.RCP R8, R9 ;  /* 0x0000000900087308 */ /* 0x0002a40000001000 */
[----:B------:R-:W-:Y:S01]  /*0ac0*/  @!P5 FMUL R7, R7, 16777216 ;  /* 0x4b8000000707d820 */ /* 0x000fe20000400000 */
[----:B------:R-:W-:Y:S01]  /*0ad0*/  FSETP.GEU.AND P5, PT, |R55|, 1.175494350822287508e-38, PT ;  /* 0x008000003700780b */ /* 0x000fe20003fae200 */
[----:B------:R-:W-:Y:S01]  /*0ae0*/  FFMA R53, R53, R5, R24 ;  /* 0x0000000535357223 */ /* 0x000fe20000000018 */
[----:B------:R-:W-:Y:S02]  /*0af0*/  FSEL R6, R6, R55, P0 ;  /* 0x0000003706067208 */ /* 0x000fe40000000000 */
[----:B-1----:R-:W-:Y:S01]  /*0b00*/  MOV R9, R38 ;  /* 0x0000002600097202 */ /* 0x002fe20000000f00 */
[----:B--2---:R-:W-:-:S08]  /*0b10*/  FFMA R49, R8, R7, R33 ;  /* 0x0000000708317223 */ /* 0x004fd00000000021 */
[----:B------:R-:W-:Y:S01]  /*0b20*/  @!P5 FMUL R6, R6, 16777216 ;  /* 0x4b8000000606d820 */ /* 0x000fe20000400000 */
[----:B------:R-:W-:Y:S01]  /*0b30*/  MOV R8, R43 ;  /* 0x0000002b00087202 */ /* 0x000fe20000000f00 */
[----:B------:R-:W-:Y:S02]  /*0b40*/  FADD R4, R4, -R49 ;  /* 0x8000003104047221 */ /* 0x000fe40000000000 */
[----:B------:R1:W2:Y:S01]  /*0b50*/  MUFU.RCP R5, R6 ;  /* 0x0000000600057308 */ /* 0x0002a20000001000 */
[----:B------:R-:W-:Y:S01]  /*0b60*/  MOV R7, R40 ;  /* 0x0000002800077202 */ /* 0x000fe20000000f00 */
[----:B------:R-:W-:Y:S01]  /*0b70*/  FFMA R50, R50, R4, R25 ;  /* 0x0000000432327223 */ /* 0x000fe20000000019 */
[----:B------:R-:W-:-:S05]  /*0b80*/  FMUL R4, R57, 0.25 ;  /* 0x3e80000039047820 */ /* 0x000fca0000400000 */
[----:B------:R-:W-:Y:S02]  /*0b90*/  FSEL R4, R4, R57, P0 ;  /* 0x0000003904047208 */ /* 0x000fe40000000000 */
[----:B------:R-:W-:Y:S02]  /*0ba0*/  FSETP.GT.AND P0, PT, |R54|, 8.50705917302346158658e+37, PT ;  /* 0x7e8000003600780b */ /* 0x000fe40003f04200 */
[----:B-1----:R-:W-:Y:S01]  /*0bb0*/  MOV R6, R45 ;  /* 0x0000002d00067202 */ /* 0x002fe20000000f00 */
[----:B------:R-:W-:Y:S01]  /*0bc0*/  @!P5 FMUL R4, R4, 16777216 ;  /* 0x4b8000000404d820 */ /* 0x000fe20000400000 */
[----:B------:R-:W-:-:S03]  /*0bd0*/  FSETP.GEU.AND P5, PT, |R54|, 1.175494350822287508e-38, PT ;  /* 0x008000003600780b */ /* 0x000fc60003fae200 */
[----:B--2---:R-:W-:Y:S01]  /*0be0*/  FFMA R52, R5, R4, R34 ;  /* 0x0000000405347223 */ /* 0x004fe20000000022 */
[----:B------:R-:W-:-:S03]  /*0bf0*/  FMUL R5, R56, 0.25 ;  /* 0x3e80000038057820 */ /* 0x000fc60000400000 */
[----:B------:R-:W-:Y:S02]  /*0c00*/  FADD R3, R3, -R52 ;  /* 0x8000003403037221 */ /* 0x000fe40000000000 */
[----:B------:R-:W-:Y:S02]  /*0c10*/  FSEL R5, R5, R56, P0 ;  /* 0x0000003805057208 */ /* 0x000fe40000000000 */
[----:B------:R-:W-:Y:S01]  /*0c20*/  FFMA R57, R57, R3, R26 ;  /* 0x0000000339397223 */ /* 0x000fe2000000001a */
[----:B------:R-:W-:Y:S02]  /*0c30*/  FMUL R3, R54, 0.25 ;  /* 0x3e80000036037820 */ /* 0x000fe40000400000 */
[----:B------:R-:W-:-:S03]  /*0c40*/  @!P5 FMUL R5, R5, 16777216 ;  /* 0x4b8000000505d820 */ /* 0x000fc60000400000 */
[----:B------:R-:W-:-:S05]  /*0c50*/  FSEL R3, R3, R54, P0 ;  /* 0x0000003603037208 */ /* 0x000fca0000000000 */
[----:B------:R-:W-:-:S04]  /*0c60*/  @!P5 FMUL R3, R3, 16777216 ;  /* 0x4b8000000303d820 */ /* 0x000fc80000400000 */
[----:B------:R1:W2:Y:S02]  /*0c70*/  MUFU.RCP R4, R3 ;  /* 0x0000000300047308 */ /* 0x0002a40000001000 */
[----:B-1----:R-:W-:Y:S01]  /*0c80*/  MOV R3, R52 ;  /* 0x0000003400037202 */ /* 0x002fe20000000f00 */
[----:B--2---:R-:W-:Y:S01]  /*0c90*/  FFMA R59, R4, R5, R35 ;  /* 0x00000005043b7223 */ /* 0x004fe20000000023 */
[----:B------:R-:W-:Y:S01]  /*0ca0*/  MOV R5, R42 ;  /* 0x0000002a00057202 */ /* 0x000fe20000000f00 */
[----:B------:R-:W-:Y:S02]  /*0cb0*/  IMAD.MOV.U32 R4, RZ, RZ, R49 ;  /* 0x000000ffff047224 */ /* 0x000fe400078e0031 */
[----:B------:R-:W-:-:S04]  /*0cc0*/  FADD R2, R2, -R59 ;  /* 0x8000003b02027221 */ /* 0x000fc80000000000 */
[----:B------:R-:W-:Y:S01]  /*0cd0*/  FFMA R56, R56, R2, R27 ;  /* 0x0000000238387223 */ /* 0x000fe2000000001b */
[----:B------:R-:W-:-:S07]  /*0ce0*/  MOV R2, R59 ;  /* 0x0000003b00027202 */ /* 0x000fce0000000f00 */
.L_x_0:
[----:B------:R-:W-:Y:S02]  /*0cf0*/  IADD3 R37, R37, 0x200, RZ ;  /* 0x0000020025257810 */ /* 0x000fe40007ffe0ff */
[----:B------:R-:W-:Y:S02]  /*0d00*/  FSEL R28, R9, R28, !P2 ;  /* 0x0000001c091c7208 */ /* 0x000fe40005000000 */
[----:B------:R-:W-:Y:S02]  /*0d10*/  ISETP.GE.U32.AND P0, PT, R37, 0xc00, PT ;  /* 0x00000c002500780c */ /* 0x000fe40003f06070 */
[----:B------:R-:W-:Y:S02]  /*0d20*/  FSEL R29, R8, R29, !P2 ;  /* 0x0000001d081d7208 */ /* 0x000fe40005000000 */
[----:B------:R-:W-:Y:S02]  /*0d30*/  FSEL R30, R7, R30, !P2 ;  /* 0x0000001e071e7208 */ /* 0x000fe40005000000 */
[----:B------:R-:W-:-:S02]  /*0d40*/  FSEL R31, R6, R31, !P2 ;  /* 0x0000001f061f7208 */ /* 0x000fc40005000000 */
[----:B------:R-:W-:Y:S02]  /*0d50*/  FSEL R32, R5, R32, !P2 ;  /* 0x0000002005207208 */ /* 0x000fe40005000000 */
[----:B------:R-:W-:Y:S02]  /*0d60*/  FSEL R33, R4, R33, !P2 ;  /* 0x0000002104217208 */ /* 0x000fe40005000000 */
[----:B------:R-:W-:Y:S02]  /*0d70*/  FSEL R34, R3, R34, !P2 ;  /* 0x0000002203227208 */ /* 0x000fe40005000000 */
        /* <DEDUP_REMOVED lines=16> */
[----:B------:R-:W-:Y:S01]  /*0e80*/  FSEL R19, R54, R19, !P2 ;  /* 0x0000001336137208 */ /* 0x000fe20005000000 */
[----:B------:R-:W-:Y:S06]  /*0e90*/  @!P0 BRA `(.L_x_1) ;  /* 0xfffffff000d48947 */ /* 0x000fec000383ffff */
[----:B------:R-:W-:Y:S01]  /*0ea0*/  FADD R5, R12, R13 ;  /* 0x0000000d0c057221 */ /* 0x000fe20000000000 */
[----:B------:R-:W-:Y:S01]  /*0eb0*/  FMUL R10, R13, 0.25 ;  /* 0x3e8000000d0a7820 */ /* 0x000fe20000400000 */
[----:B------:R-:W-:Y:S01]  /*0ec0*/  FMUL R11, R14, 0.25 ;  /* 0x3e8000000e0b7820 */ /* 0x000fe20000400000 */
[----:B------:R-:W-:Y:S01]  /*0ed0*/  FMUL R36, R15, 0.25 ;  /* 0x3e8000000f247820 */ /* 0x000fe20000400000 */
[C---:B------:R-:W-:Y:S01]  /*0ee0*/  FMUL R2, R5.reuse, 0.25 ;  /* 0x3e80000005027820 */ /* 0x040fe20000400000 */
[C---:B------:R-:W-:Y:S01]  /*0ef0*/  FSETP.GEU.AND P0, PT, |R5|.reuse, 1.175494350822287508e-38, PT ;  /* 0x008000000500780b */ /* 0x040fe20003f0e200 */
[----:B------:R-:W-:Y:S01]  /*0f00*/  FMUL R39, R16, 0.25 ;  /* 0x3e80000010277820 */ /* 0x000fe20000400000 */
[----:B------:R-:W-:Y:S01]  /*0f10*/  FSETP.GT.AND P5, PT, |R5|, 8.50705917302346158658e+37, PT ;  /* 0x7e8000000500780b */ /* 0x000fe20003fa4200 */
[----:B------:R-:W-:Y:S01]  /*0f20*/  FMUL R38, R17, 0.25 ;  /* 0x3e80000011267820 */ /* 0x000fe20000400000 */
[----:B------:R-:W-:Y:S01]  /*0f30*/  FADD R29, -R28, R29 ;  /* 0x0000001d1c1d7221 */ /* 0x000fe20000000100 */
[----:B------:R-:W-:Y:S01]  /*0f40*/  FADD R20, R20, R21 ;  /* 0x0000001514147221 */ /* 0x000fe20000000000 */
[----:B------:R-:W-:Y:S01]  /*0f50*/  FSEL R4, R2, R5, P5 ;  /* 0x0000000502047208 */ /* 0x000fe20002800000 */
[----:B------:R-:W-:Y:S01]  /*0f60*/  FADD R2, R14, R5 ;  /* 0x000000050e027221 */ /* 0x000fe20000000000 */
[----:B------:R-:W-:Y:S01]  /*0f70*/  FSEL R13, R10, R13, P5 ;  /* 0x0000000d0a0d7208 */ /* 0x000fe20002800000 */
[----:B------:R-:W1:Y:S01]  /*0f80*/  S2UR UR5, SR_CgaCtaId ;  /* 0x00000000000579c3 */ /* 0x000e620000008800 */
[----:B------:R-:W-:Y:S01]  /*0f90*/  UMOV UR4, 0x400 ;  /* 0x0000040000047882 */ /* 0x000fe20000000000 */
[C---:B------:R-:W-:Y:S01]  /*0fa0*/  FMUL R7, R2.reuse, 0.25 ;  /* 0x3e80000002077820 */ /* 0x040fe20000400000 */
[----:B------:R-:W-:Y:S01]  /*0fb0*/  FSETP.GEU.AND P5, PT, |R2|, 1.175494350822287508e-38, PT ;  /* 0x008000000200780b */ /* 0x000fe20003fae200 */
[----:B------:R-:W-:Y:S01]  /*0fc0*/  @!P0 FMUL R4, R4, 16777216 ;  /* 0x4b80000004048820 */ /* 0x000fe20000400000 */
[----:B------:R-:W-:Y:S01]  /*0fd0*/  FSETP.GT.AND P6, PT, |R2|, 8.50705917302346158658e+37, PT ;  /* 0x7e8000000200780b */ /* 0x000fe20003fc4200 */
[----:B------:R-:W-:Y:S01]  /*0fe0*/  FADD R3, R15, R2 ;  /* 0x000000020f037221 */ /* 0x000fe20000000000 */
[----:B------:R-:W-:-:S02]  /*0ff0*/  @!P0 FMUL R13, R13, 16777216 ;  /* 0x4b8000000d0d8820 */ /* 0x000fc40000400000 */
[----:B------:R-:W-:Y:S01]  /*1000*/  FSEL R37, R11, R14, P6 ;  /* 0x0000000e0b257208 */ /* 0x000fe20003000000 */
[----:B------:R-:W2:Y:S01]  /*1010*/  MUFU.RCP R4, R4 ;  /* 0x0000000400047308 */ /* 0x000ea20000001000 */
[----:B------:R-:W-:Y:S01]  /*1020*/  FSEL R10, R7, R2, P6 ;  /* 0x00000002070a7208 */ /* 0x000fe20003000000 */
[C---:B------:R-:W-:Y:S01]  /*1030*/  FMUL R14, R3.reuse, 0.25 ;  /* 0x3e800000030e7820 */ /* 0x040fe20000400000 */
[C---:B------:R-:W-:Y:S02]  /*1040*/  FSETP.GEU.AND P0, PT, |R3|.reuse, 1.175494350822287508e-38, PT ;  /* 0x008000000300780b */ /* 0x040fe40003f0e200 */
[----:B------:R-:W-:Y:S01]  /*1050*/  FSETP.GT.AND P6, PT, |R3|, 8.50705917302346158658e+37, PT ;  /* 0x7e8000000300780b */ /* 0x000fe20003fc4200 */
[----:B------:R-:W-:Y:S01]  /*1060*/  @!P5 FMUL R10, R10, 16777216 ;  /* 0x4b8000000a0ad820 */ /* 0x000fe20000400000 */
[----:B------:R-:W-:Y:S01]  /*1070*/  @!P5 FMUL R37, R37, 16777216 ;  /* 0x4b8000002525d820 */ /* 0x000fe20000400000 */
[----:B------:R-:W-:Y:S02]  /*1080*/  FSETP.NEU.AND P5, PT, R5, RZ, PT ;  /* 0x000000ff0500720b */ /* 0x000fe40003fad000 */
[----:B------:R-:W-:-:S02]  /*1090*/  FSEL R14, R14, R3, P6 ;  /* 0x000000030e0e7208 */ /* 0x000fc40003000000 */
[----:B------:R-:W-:Y:S01]  /*10a0*/  FSEL R15, R36, R15, P6 ;  /* 0x0000000f240f7208 */ /* 0x000fe20003000000 */
[----:B------:R-:W3:Y:S01]  /*10b0*/  MUFU.RCP R10, R10 ;  /* 0x0000000a000a7308 */ /* 0x000ee20000001000 */
[----:B-1----:R-:W-:Y:S01]  /*10c0*/  UPRMT UR4, UR5, 0x654, UR4 ;  /* 0x0000065405047896 */ /* 0x002fe20008000004 */
[----:B--2---:R-:W-:Y:S01]  /*10d0*/  FMUL R13, R4, R13 ;  /* 0x0000000d040d7220 */ /* 0x004fe20000400000 */
[----:B------:R-:W-:Y:S01]  /*10e0*/  FADD R4, R16, R3 ;  /* 0x0000000310047221 */ /* 0x000fe20000000000 */
[----:B------:R-:W-:Y:S01]  /*10f0*/  @!P0 FMUL R14, R14, 16777216 ;  /* 0x4b8000000e0e8820 */ /* 0x000fe20000400000 */
[----:B------:R-:W-:Y:S02]  /*1100*/  @!P0 FMUL R15, R15, 16777216 ;  /* 0x4b8000000f0f8820 */ /* 0x000fe40000400000 */
[----:B------:R-:W-:Y:S01]  /*1110*/  FSEL R13, R13, RZ, P5 ;  /* 0x000000ff0d0d7208 */ /* 0x000fe20002800000 */
[----:B------:R-:W-:Y:S01]  /*1120*/  FADD R7, R17, R4 ;  /* 0x0000000411077221 */ /* 0x000fe20000000000 */
[C---:B------:R-:W-:Y:S01]  /*1130*/  FSETP.GEU.AND P5, PT, |R4|.reuse, 1.175494350822287508e-38, PT ;  /* 0x008000000400780b */ /* 0x040fe20003fae200 */
[C---:B------:R-:W-:Y:S01]  /*1140*/  FMUL R11, R4.reuse, 0.25 ;  /* 0x3e800000040b7820 */ /* 0x040fe20000400000 */
[----:B------:R-:W-:Y:S01]  /*1150*/  FSETP.GT.AND P6, PT, |R4|, 8.50705917302346158658e+37, PT ;  /* 0x7e8000000400780b */ /* 0x000fe20003fc4200 */
[----:B------:R-:W1:Y:S01]  /*1160*/  MUFU.RCP R14, R14 ;  /* 0x0000000e000e7308 */ /* 0x000e620000001000 */
[----:B------:R-:W-:-:S02]  /*1170*/  FSETP.GEU.AND P0, PT, |R7|, 1.175494350822287508e-38, PT ;  /* 0x008000000700780b */ /* 0x000fc40003f0e200 */
[----:B------:R-:W-:Y:S01]  /*1180*/  FSEL R39, R39, R16, P6 ;  /* 0x0000001027277208 */ /* 0x000fe20003000000 */
[----:B------:R-:W-:Y:S01]  /*1190*/  FMUL R16, R7, 0.25 ;  /* 0x3e80000007107820 */ /* 0x000fe20000400000 */
[----:B------:R-:W-:Y:S01]  /*11a0*/  FSEL R36, R11, R4, P6 ;  /* 0x000000040b247208 */ /* 0x000fe20003000000 */
[----:B------:R-:W-:Y:S01]  /*11b0*/  FMUL R11, R29, R29 ;  /* 0x0000001d1d0b7220 */ /* 0x000fe20000400000 */
[----:B------:R-:W-:Y:S01]  /*11c0*/  FSETP.GT.AND P6, PT, |R7|, 8.50705917302346158658e+37, PT ;  /* 0x7e8000000700780b */ /* 0x000fe20003fc4200 */
[----:B---3--:R-:W-:Y:S01]  /*11d0*/  FMUL R10, R10, R37 ;  /* 0x000000250a0a7220 */ /* 0x008fe20000400000 */
[----:B------:R-:W-:Y:S01]  /*11e0*/  FFMA R29, R29, R13, R28 ;  /* 0x0000000d1d1d7223 */ /* 0x000fe2000000001c */
[----:B------:R-:W-:Y:S01]  /*11f0*/  @!P5 FMUL R36, R36, 16777216 ;  /* 0x4b8000002424d820 */ /* 0x000fe20000400000 */
[----:B------:R-:W-:Y:S01]  /*1200*/  FSEL R16, R16, R7, P6 ;  /* 0x0000000710107208 */ /* 0x000fe20003000000 */
[----:B------:R-:W-:Y:S01]  /*1210*/  @!P5 FMUL R39, R39, 16777216 ;  /* 0x4b8000002727d820 */ /* 0x000fe20000400000 */
[----:B------:R-:W-:Y:S01]  /*1220*/  FSEL R17, R38, R17, P6 ;  /* 0x0000001126117208 */ /* 0x000fe20003000000 */
[----:B------:R-:W-:Y:S01]  /*1230*/  FMUL R11, R12, R11 ;  /* 0x0000000b0c0b7220 */ /* 0x000fe20000400000 */
[----:B------:R-:W-:Y:S01]  /*1240*/  FSETP.NEU.AND P5, PT, R2, RZ, PT ;  /* 0x000000ff0200720b */ /* 0x000fe20003fad000 */
[----:B------:R-:W-:Y:S01]  /*1250*/  @!P0 FMUL R16, R16, 16777216 ;  /* 0x4b80000010108820 */ /* 0x000fe20000400000 */
[----:B------:R-:W2:Y:S01]  /*1260*/  MUFU.RCP R36, R36 ;  /* 0x0000002400247308 */ /* 0x000ea20000001000 */
[----:B-1----:R-:W-:Y:S01]  /*1270*/  FMUL R15, R14, R15 ;  /* 0x0000000f0e0f7220 */ /* 0x002fe20000400000 */
[----:B------:R-:W-:Y:S01]  /*1280*/  FSEL R12, R10, RZ, P5 ;  /* 0x000000ff0a0c7208 */ /* 0x000fe20002800000 */
[----:B------:R-:W-:Y:S01]  /*1290*/  FADD R30, R30, -R29 ;  /* 0x8000001d1e1e7221 */ /* 0x000fe20000000000 */
[----:B------:R-:W-:Y:S01]  /*12a0*/  @!P0 FMUL R17, R17, 16777216 ;  /* 0x4b80000011118820 */ /* 0x000fe20000400000 */
[----:B------:R-:W-:Y:S01]  /*12b0*/  FADD R10, R18, R7 ;  /* 0x00000007120a7221 */ /* 0x000fe20000000000 */
[----:B------:R-:W-:Y:S01]  /*12c0*/  FSETP.NEU.AND P0, PT, R3, RZ, PT ;  /* 0x000000ff0300720b */ /* 0x000fe20003f0d000 */
[----:B------:R-:W-:Y:S01]  /*12d0*/  FMUL R14, R30, R30 ;  /* 0x0000001e1e0e7220 */ /* 0x000fe20000400000 */
[----:B------:R-:W1:Y:S01]  /*12e0*/  MUFU.RCP R16, R16 ;  /* 0x0000001000107308 */ /* 0x000e620000001000 */
[----:B------:R-:W-:Y:S01]  /*12f0*/  FSETP.NEU.AND P5, PT, R4, RZ, PT ;  /* 0x000000ff0400720b */ /* 0x000fe20003fad000 */
[----:B------:R-:W-:Y:S01]  /*1300*/  FFMA R11, R13, R11, R20 ;  /* 0x0000000b0d0b7223 */ /* 0x000fe20000000014 */
[----:B------:R-:W-:Y:S01]  /*1310*/  FSEL R15, R15, RZ, P0 ;  /* 0x000000ff0f0f7208 */ /* 0x000fe20000000000 */
[----:B------:R-:W-:Y:S01]  /*1320*/  FFMA R30, R30, R12, R29 ;  /* 0x0000000c1e1e7223 */ /* 0x000fe2000000001d */
[----:B------:R-:W-:Y:S01]  /*1330*/  FSETP.GEU.AND P0, PT, |R10|, 1.175494350822287508e-38, PT ;  /* 0x008000000a00780b */ /* 0x000fe20003f0e200 */
[----:B------:R-:W-:Y:S01]  /*1340*/  FMUL R14, R5, R14 ;  /* 0x0000000e050e7220 */ /* 0x000fe20000400000 */
[----:B--2---:R-:W-:Y:S01]  /*1350*/  FMUL R36, R36, R39 ;  /* 0x0000002724247220 */ /* 0x004fe20000400000 */
[----:B------:R-:W-:Y:S01]  /*1360*/  FMUL R13, R10, 0.25 ;  /* 0x3e8000000a0d7820 */ /* 0x000fe20000400000 */
[----:B------:R-:W-:Y:S01]  /*1370*/  FADD R5, R19, R10 ;  /* 0x0000000a13057221 */ /* 0x000fe20000000000 */
[----:B------:R-:W-:Y:S01]  /*1380*/  FADD R11, R22, R11 ;  /* 0x0000000b160b7221 */ /* 0x000fe20000000000 */
[----:B------:R-:W-:Y:S01]  /*1390*/  FSETP.GT.AND P6, PT, |R10|, 8.50705917302346158658e+37, PT ;  /* 0x7e8000000a00780b */ /* 0x000fe20003fc4200 */
[--C-:B------:R-:W-:Y:S01]  /*13a0*/  FADD R31, R31, -R30.reuse ;  /* 0x8000001e1f1f7221 */ /* 0x100fe20000000000 */
[----:B------:R-:W-:Y:S01]  /*13b0*/  FSEL R36, R36, RZ, P5 ;  /* 0x000000ff24247208 */ /* 0x000fe20002800000 */
[----:B------:R-:W-:Y:S01]  /*13c0*/  FFMA R14, R12, R14, R11 ;  /* 0x0000000e0c0e7223 */ /* 0x000fe2000000000b */
[----:B-1----:R-:W-:Y:S01]  /*13d0*/  FMUL R16, R16, R17 ;  /* 0x0000001110107220 */ /* 0x002fe20000400000 */
[----:B------:R-:W-:Y:S01]  /*13e0*/  FSETP.NEU.AND P5, PT, R7, RZ, PT ;  /* 0x000000ff0700720b */ /* 0x000fe20003fad000 */
[----:B------:R-:W-:Y:S01]  /*13f0*/  FMUL R17, R18, 0.25 ;  /* 0x3e80000012117820 */ /* 0x000fe20000400000 */
[----:B------:R-:W-:Y:S01]  /*1400*/  FSEL R13, R13, R10, P6 ;  /* 0x0000000a0d0d7208 */ /* 0x000fe20003000000 */
[C---:B------:R-:W-:Y:S01]  /*1410*/  FFMA R11, R31.reuse, R15, R30 ;  /* 0x0000000f1f0b7223 */ /* 0x040fe2000000001e */
[----:B------:R-:W-:Y:S01]  /*1420*/  FSEL R16, R16, RZ, P5 ;  /* 0x000000ff10107208 */ /* 0x000fe20002800000 */
[----:B------:R-:W-:Y:S01]  /*1430*/  FMUL R31, R31, R31 ;  /* 0x0000001f1f1f7220 */ /* 0x000fe20000400000 */
[C---:B------:R-:W-:Y:S01]  /*1440*/  FSETP.GEU.AND P5, PT, |R5|.reuse, 1.175494350822287508e-38, PT ;  /* 0x008000000500780b */ /* 0x040fe20003fae200 */
[----:B------:R-:W-:Y:S01]  /*1450*/  FMUL R12, R5, 0.25 ;  /* 0x3e800000050c7820 */ /* 0x000fe20000400000 */
[----:B------:R-:W-:Y:S01]  /*1460*/  FSEL R18, R17, R18, P6 ;  /* 0x0000001211127208 */ /* 0x000fe20003000000 */
[----:B------:R-:W-:Y:S01]  /*1470*/  @!P0 FMUL R13, R13, 16777216 ;  /* 0x4b8000000d0d8820 */ /* 0x000fe20000400000 */
[----:B------:R-:W-:Y:S01]  /*1480*/  FSETP.GT.AND P6, PT, |R5|, 8.50705917302346158658e+37, PT ;  /* 0x7e8000000500780b */ /* 0x000fe20003fc4200 */
[----:B------:R-:W-:Y:S01]  /*1490*/  FMUL R31, R2, R31 ;  /* 0x0000001f021f7220 */ /* 0x000fe20000400000 */
[----:B------:R-:W-:Y:S01]  /*14a0*/  FADD R14, R23, R14 ;  /* 0x0000000e170e7221 */ /* 0x000fe20000000000 */
[----:B------:R-:W1:Y:S01]  /*14b0*/  SHFL.BFLY PT, R2, R5, 0x10, 0x1f ;  /* 0x0e001f0005027f89 */ /* 0x000e6200000e0000 */
[----:B------:R-:W-:Y:S01]  /*14c0*/  FSEL R17, R12, R5, P6 ;  /* 0x000000050c117208 */ /* 0x000fe20003000000 */
[----:B------:R-:W2:Y:S01]  /*14d0*/  MUFU.RCP R13, R13 ;  /* 0x0000000d000d7308 */ /* 0x000ea20000001000 */
[--C-:B------:R-:W-:Y:S01]  /*14e0*/  FADD R32, R32, -R11.reuse ;  /* 0x8000000b20207221 */ /* 0x100fe20000000000 */
[----:B------:R-:W-:Y:S01]  /*14f0*/  FFMA R31, R15, R31, R14 ;  /* 0x0000001f0f1f7223 */ /* 0x000fe2000000000e */
[----:B------:R-:W-:Y:S01]  /*1500*/  FMUL R14, R19, 0.25 ;  /* 0x3e800000130e7820 */ /* 0x000fe20000400000 */
[----:B------:R-:W-:Y:S01]  /*1510*/  @!P5 FMUL R17, R17, 16777216 ;  /* 0x4b8000001111d820 */ /* 0x000fe20000400000 */
[C---:B------:R-:W-:Y:S01]  /*1520*/  FFMA R12, R32.reuse, R36, R11 ;  /* 0x00000024200c7223 */ /* 0x040fe2000000000b */
[----:B------:R-:W-:Y:S01]  /*1530*/  FMUL R32, R32, R32 ;  /* 0x0000002020207220 */ /* 0x000fe20000400000 */
[----:B------:R-:W-:Y:S01]  /*1540*/  @!P0 FMUL R18, R18, 16777216 ;  /* 0x4b80000012128820 */ /* 0x000fe20000400000 */
[----:B------:R-:W-:Y:S01]  /*1550*/  FADD R31, R24, R31 ;  /* 0x0000001f181f7221 */ /* 0x000fe20000000000 */
[--C-:B------:R-:W-:Y:S01]  /*1560*/  FADD R33, R33, -R12.reuse ;  /* 0x8000000c21217221 */ /* 0x100fe20000000000 */
[----:B------:R-:W3:Y:S01]  /*1570*/  MUFU.RCP R17, R17 ;  /* 0x0000001100117308 */ /* 0x000ee20000001000 */
[----:B------:R-:W-:Y:S01]  /*1580*/  FMUL R32, R3, R32 ;  /* 0x0000002003207220 */ /* 0x000fe20000400000 */
[----:B------:R-:W-:Y:S01]  /*1590*/  FSEL R14, R14, R19, P6 ;  /* 0x000000130e0e7208 */ /* 0x000fe20003000000 */
[----:B------:R-:W-:Y:S01]  /*15a0*/  FFMA R3, R33, R16, R12 ;  /* 0x0000001021037223 */ /* 0x000fe2000000000c */
[----:B------:R-:W-:Y:S01]  /*15b0*/  FSETP.NEU.AND P0, PT, R10, RZ, PT ;  /* 0x000000ff0a00720b */ /* 0x000fe20003f0d000 */
[----:B--2---:R-:W-:Y:S01]  /*15c0*/  FMUL R13, R13, R18 ;  /* 0x000000120d0d7220 */ /* 0x004fe20000400000 */
[----:B------:R-:W-:Y:S01]  /*15d0*/  FFMA R32, R36, R32, R31 ;  /* 0x0000002024207223 */ /* 0x000fe2000000001f */
[----:B------:R-:W-:Y:S01]  /*15e0*/  FMUL R33, R33, R33 ;  /* 0x0000002121217220 */ /* 0x000fe20000400000 */
[----:B------:R-:W-:Y:S01]  /*15f0*/  @!P5 FMUL R14, R14, 16777216 ;  /* 0x4b8000000e0ed820 */ /* 0x000fe20000400000 */
[--C-:B------:R-:W-:Y:S01]  /*1600*/  FADD R34, R34, -R3.reuse ;  /* 0x8000000322227221 */ /* 0x100fe20000000000 */
[----:B------:R-:W-:Y:S01]  /*1610*/  FSEL R13, R13, RZ, P0 ;  /* 0x000000ff0d0d7208 */ /* 0x000fe20000000000 */
[----:B------:R-:W-:Y:S01]  /*1620*/  FADD R25, R25, R32 ;  /* 0x0000002019197221 */ /* 0x000fe20000000000 */
[----:B-1----:R-:W-:Y:S01]  /*1630*/  FADD R11, R5, R2 ;  /* 0x00000002050b7221 */ /* 0x002fe20000000000 */
[----:B------:R-:W-:Y:S01]  /*1640*/  FMUL R33, R4, R33 ;  /* 0x0000002104217220 */ /* 0x000fe20000400000 */
[C---:B------:R-:W-:Y:S01]  /*1650*/  FMUL R4, R34.reuse, R34 ;  /* 0x0000002222047220 */ /* 0x040fe20000400000 */
[----:B---3--:R-:W-:Y:S01]  /*1660*/  FMUL R17, R17, R14 ;  /* 0x0000000e11117220 */ /* 0x008fe20000400000 */
[----:B------:R-:W-:Y:S01]  /*1670*/  FSETP.NEU.AND P5, PT, R5, RZ, PT ;  /* 0x000000ff0500720b */ /* 0x000fe20003fad000 */
[----:B------:R-:W-:Y:S01]  /*1680*/  FFMA R34, R34, R13, R3 ;  /* 0x0000000d22227223 */ /* 0x000fe20000000003 */
[C---:B------:R-:W-:Y:S01]  /*1690*/  FSETP.GEU.AND P6, PT, |R11|.reuse, 1.175494350822287508e-38, PT ;  /* 0x008000000b00780b */ /* 0x040fe20003fce200 */
[----:B------:R-:W-:Y:S01]  /*16a0*/  FFMA R25, R16, R33, R25 ;  /* 0x0000002110197223 */ /* 0x000fe20000000019 */
[----:B------:R-:W-:Y:S01]  /*16b0*/  FMUL R12, R11, 0.25 ;  /* 0x3e8000000b0c7820 */ /* 0x000fe20000400000 */
[----:B------:R-:W-:Y:S01]  /*16c0*/  FSEL R17, R17, RZ, P5 ;  /* 0x000000ff11117208 */ /* 0x000fe20002800000 */
[--C-:B------:R-:W-:Y:S01]  /*16d0*/  FADD R35, R35, -R34.reuse ;  /* 0x8000002223237221 */ /* 0x100fe20000000000 */
[----:B------:R-:W-:Y:S01]  /*16e0*/  FSETP.GT.AND P0, PT, |R11|, 8.50705917302346158658e+37, PT ;  /* 0x7e8000000b00780b */ /* 0x000fe20003f04200 */
[----:B------:R-:W-:Y:S01]  /*16f0*/  FADD R26, R26, R25 ;  /* 0x000000191a1a7221 */ /* 0x000fe20000000000 */
[----:B------:R-:W-:Y:S01]  /*1700*/  FMUL R4, R7, R4 ;  /* 0x0000000407047220 */ /* 0x000fe20000400000 */
[----:B------:R-:W1:Y:S01]  /*1710*/  SHFL.BFLY PT, R14, R11, 0x8, 0x1f ;  /* 0x0d001f000b0e7f89 */ /* 0x000e6200000e0000 */
[----:B------:R-:W-:Y:S01]  /*1720*/  FSEL R12, R12, R11, P0 ;  /* 0x0000000b0c0c7208 */ /* 0x000fe20000000000 */
[----:B------:R-:W-:Y:S01]  /*1730*/  FFMA R34, R35, R17, R34 ;  /* 0x0000001123227223 */ /* 0x000fe20000000022 */
[----:B------:R-:W-:Y:S01]  /*1740*/  FFMA R4, R13, R4, R26 ;  /* 0x000000040d047223 */ /* 0x000fe2000000001a */
[----:B------:R-:W-:Y:S01]  /*1750*/  FMUL R3, R35, R35 ;  /* 0x0000002323037220 */ /* 0x000fe20000400000 */
[----:B------:R-:W-:Y:S01]  /*1760*/  FSETP.NEU.AND P5, PT, R11, RZ, PT ;  /* 0x000000ff0b00720b */ /* 0x000fe20003fad000 */
[----:B------:R-:W-:Y:S01]  /*1770*/  @!P6 FMUL R12, R12, 16777216 ;  /* 0x4b8000000c0ce820 */ /* 0x000fe20000400000 */
[----:B------:R-:W-:Y:S01]  /*1780*/  FADD R4, R27, R4 ;  /* 0x000000041b047221 */ /* 0x000fe20000000000 */
[----:B------:R-:W-:Y:S01]  /*1790*/  FMUL R3, R10, R3 ;  /* 0x000000030a037220 */ /* 0x000fe20000400000 */
[----:B------:R-:W2:Y:S01]  /*17a0*/  SHFL.BFLY PT, R7, R34, 0x10, 0x1f ;  /* 0x0e001f0022077f89 */ /* 0x000ea200000e0000 */
[----:B------:R-:W3:Y:S01]  /*17b0*/  MUFU.RCP R13, R12 ;  /* 0x0000000c000d7308 */ /* 0x000ee20000001000 */
[----:B------:R-:W-:Y:S01]  /*17c0*/  @P0 FMUL R2, R2, 0.25 ;  /* 0x3e80000002020820 */ /* 0x000fe20000400000 */
[----:B------:R-:W-:Y:S01]  /*17d0*/  FFMA R3, R17, R3, R4 ;  /* 0x0000000311037223 */ /* 0x000fe20000000004 */
[----:B------:R-:W-:Y:S01]  /*17e0*/  HFMA2.MMA R19, -RZ, RZ, 0.7080078125, -0.052093505859375 ;  /* 0x39aaaaabff137435 */ /* 0x000fe200000001ff */
[----:B------:R-:W-:Y:S01]  /*17f0*/  MOV R29, 0xfffffe00 ;  /* 0xfffffe00001d7802 */ /* 0x000fe20000000f00 */
[----:B------:R-:W-:-:S02]  /*1800*/  @!P6 FMUL R2, R2, 16777216 ;  /* 0x4b8000000202e820 */ /* 0x000fc40000400000 */
[----:B------:R-:W4:Y:S01]  /*1810*/  SHFL.BFLY PT, R4, R3, 0x10, 0x1f ;  /* 0x0e001f0003047f89 */ /* 0x000f2200000e0000 */
[----:B-1----:R-:W-:Y:S01]  /*1820*/  FADD R15, R11, R14 ;  /* 0x0000000e0b0f7221 */ /* 0x002fe20000000000 */
[----:B---3--:R-:W-:-:S03]  /*1830*/  FMUL R13, R13, R2 ;  /* 0x000000020d0d7220 */ /* 0x008fc60000400000 */
[C---:B------:R-:W-:Y:S01]  /*1840*/  FMUL R2, R15.reuse, 0.25 ;  /* 0x3e8000000f027820 */ /* 0x040fe20000400000 */
[C---:B------:R-:W-:Y:S01]  /*1850*/  FSETP.GEU.AND P6, PT, |R15|.reuse, 1.175494350822287508e-38, PT ;  /* 0x008000000f00780b */ /* 0x040fe20003fce200 */
[----:B------:R-:W1:Y:S01]  /*1860*/  SHFL.BFLY PT, R16, R15, 0x4, 0x1f ;  /* 0x0c801f000f107f89 */ /* 0x000e6200000e0000 */
[----:B------:R-:W-:Y:S01]  /*1870*/  FSETP.GT.AND P0, PT, |R15|, 8.50705917302346158658e+37, PT ;  /* 0x7e8000000f00780b */ /* 0x000fe20003f04200 */
[----:B--2---:R-:W-:Y:S01]  /*1880*/  FADD R7, -R34, R7 ;  /* 0x0000000722077221 */ /* 0x004fe20000000100 */
[----:B------:R-:W-:Y:S02]  /*1890*/  FSEL R13, R13, RZ, P5 ;  /* 0x000000ff0d0d7208 */ /* 0x000fe40002800000 */
[----:B------:R-:W-:Y:S01]  /*18a0*/  FSEL R12, R2, R15, P0 ;  /* 0x0000000f020c7208 */ /* 0x000fe20000000000 */
[----:B------:R-:W-:Y:S01]  /*18b0*/  FMUL R2, R7, R7 ;  /* 0x0000000707027220 */ /* 0x000fe20000400000 */
[----:B------:R-:W-:Y:S01]  /*18c0*/  FSETP.NEU.AND P5, PT, R15, RZ, PT ;  /* 0x000000ff0f00720b */ /* 0x000fe20003fad000 */
[----:B------:R-:W-:Y:S01]  /*18d0*/  FFMA R7, R7, R13, R34 ;  /* 0x0000000d07077223 */ /* 0x000fe20000000022 */
[----:B----4-:R-:W-:Y:S01]  /*18e0*/  FADD R4, R3, R4 ;  /* 0x0000000403047221 */ /* 0x010fe20000000000 */
[----:B------:R-:W-:-:S02]  /*18f0*/  FMUL R2, R5, R2 ;  /* 0x0000000205027220 */ /* 0x000fc40000400000 */
[----:B------:R-:W-:Y:S01]  /*1900*/  @!P6 FMUL R12, R12, 16777216 ;  /* 0x4b8000000c0ce820 */ /* 0x000fe20000400000 */
[----:B------:R-:W2:Y:S01]  /*1910*/  SHFL.BFLY PT, R10, R7, 0x8, 0x1f ;  /* 0x0d001f00070a7f89 */ /* 0x000ea200000e0000 */
[----:B------:R-:W-:Y:S01]  /*1920*/  @P0 FMUL R14, R14, 0.25 ;  /* 0x3e8000000e0e0820 */ /* 0x000fe20000400000 */
[----:B------:R-:W-:Y:S01]  /*1930*/  FFMA R2, R13, R2, R4 ;  /* 0x000000020d027223 */ /* 0x000fe20000000004 */
[----:B------:R-:W3:Y:S02]  /*1940*/  MUFU.RCP R5, R12 ;  /* 0x0000000c00057308 */ /* 0x000ee40000001000 */
[----:B------:R-:W-:Y:S02]  /*1950*/  @!P6 FMUL R14, R14, 16777216 ;  /* 0x4b8000000e0ee820 */ /* 0x000fe40000400000 */
[----:B------:R-:W4:Y:S01]  /*1960*/  SHFL.BFLY PT, R3, R2, 0x8, 0x1f ;  /* 0x0d001f0002037f89 */ /* 0x000f2200000e0000 */
[----:B-1----:R-:W-:-:S04]  /*1970*/  FADD R13, R15, R16 ;  /* 0x000000100f0d7221 */ /* 0x002fc80000000000 */
[C---:B------:R-:W-:Y:S01]  /*1980*/  FMUL R4, R13.reuse, 0.25 ;  /* 0x3e8000000d047820 */ /* 0x040fe20000400000 */
[C---:B------:R-:W-:Y:S02]  /*1990*/  FSETP.GEU.AND P6, PT, |R13|.reuse, 1.175494350822287508e-38, PT ;  /* 0x008000000d00780b */ /* 0x040fe40003fce200 */
[----:B------:R-:W-:Y:S01]  /*19a0*/  FSETP.GT.AND P0, PT, |R13|, 8.50705917302346158658e+37, PT ;  /* 0x7e8000000d00780b */ /* 0x000fe20003f04200 */
[----:B---3--:R-:W-:Y:S02]  /*19b0*/  FMUL R5, R5, R14 ;  /* 0x0000000e05057220 */ /* 0x008fe40000400000 */
[----:B------:R-:W1:Y:S01]  /*19c0*/  SHFL.BFLY PT, R14, R13, 0x2, 0x1f ;  /* 0x0c401f000d0e7f89 */ /* 0x000e6200000e0000 */
[----:B------:R-:W-:Y:S02]  /*19d0*/  FSEL R12, R4, R13, P0 ;  /* 0x0000000d040c7208 */ /* 0x000fe40000000000 */
[----:B------:R-:W-:Y:S01]  /*19e0*/  FSEL R5, R5, RZ, P5 ;  /* 0x000000ff05057208 */ /* 0x000fe20002800000 */
[----:B--2---:R-:W-:Y:S01]  /*19f0*/  FADD R10, -R7, R10 ;  /* 0x0000000a070a7221 */ /* 0x004fe20000000100 */
[----:B------:R-:W-:-:S03]  /*1a00*/  FSETP.NEU.AND P5, PT, R13, RZ, PT ;  /* 0x000000ff0d00720b */ /* 0x000fc60003fad000 */
[C---:B------:R-:W-:Y:S01]  /*1a10*/  FMUL R4, R10.reuse, R10 ;  /* 0x0000000a0a047220 */ /* 0x040fe20000400000 */
[----:B------:R-:W-:Y:S01]  /*1a20*/  FFMA R7, R10, R5, R7 ;  /* 0x000000050a077223 */ /* 0x000fe20000000007 */
[----:B------:R-:W-:Y:S01]  /*1a30*/  @!P6 FMUL R12, R12, 16777216 ;  /* 0x4b8000000c0ce820 */ /* 0x000fe20000400000 */
[----:B----4-:R-:W-:Y:S01]  /*1a40*/  FADD R2, R2, R3 ;  /* 0x0000000302027221 */ /* 0x010fe20000000000 */
[----:B------:R-:W-:Y:S01]  /*1a50*/  FMUL R4, R11, R4 ;  /* 0x000000040b047220 */ /* 0x000fe20000400000 */
[----:B------:R-:W-:Y:S01]  /*1a60*/  @P0 FMUL R16, R16, 0.25 ;  /* 0x3e80000010100820 */ /* 0x000fe20000400000 */
[----:B------:R-:W2:Y:S02]  /*1a70*/  SHFL.BFLY PT, R10, R7, 0x4, 0x1f ;  /* 0x0c801f00070a7f89 */ /* 0x000ea400000e0000 */
[----:B------:R-:W-:Y:S01]  /*1a80*/  FFMA R2, R5, R4, R2 ;  /* 0x0000000405027223 */ /* 0x000fe20000000002 */
[----:B------:R-:W-:Y:S01]  /*1a90*/  @!P6 FMUL R16, R16, 16777216 ;  /* 0x4b8000001010e820 */ /* 0x000fe20000400000 */
[----:B------:R-:W3:Y:S03]  /*1aa0*/  MUFU.RCP R5, R12 ;  /* 0x0000000c00057308 */ /* 0x000ee60000001000 */
        /* <DEDUP_REMOVED lines=11> */
[----:B------:R-:W-:Y:S01]  /*1b60*/  @!P6 FMUL R12, R12, 16777216 ;  /* 0x4b8000000c0ce820 */ /* 0x000fe20000400000 */
[C---:B------:R-:W-:Y:S01]  /*1b70*/  FMUL R4, R10.reuse, R10 ;  /* 0x0000000a0a047220 */ /* 0x040fe20000400000 */
[----:B------:R-:W-:Y:S01]  /*1b80*/  FFMA R7, R10, R5, R7 ;  /* 0x000000050a077223 */ /* 0x000fe20000000007 */
[----:B----4-:R-:W-:Y:S01]  /*1b90*/  FADD R2, R2, R3 ;  /* 0x0000000302027221 */ /* 0x010fe20000000000 */
[----:B------:R-:W-:Y:S01]  /*1ba0*/  @P0 FMUL R14, R14, 0.25 ;  /* 0x3e8000000e0e0820 */ /* 0x000fe20000400000 */
[----:B------:R-:W-:Y:S01]  /*1bb0*/  FMUL R4, R15, R4 ;  /* 0x000000040f047220 */ /* 0x000fe20000400000 */
[----:B------:R-:W2:Y:S01]  /*1bc0*/  MUFU.RCP R3, R12 ;  /* 0x0000000c00037308 */ /* 0x000ea20000001000 */
[----:B------:R-:W3:Y:S01]  /*1bd0*/  SHFL.BFLY PT, R10, R7, 0x2, 0x1f ;  /* 0x0c401f00070a7f89 */ /* 0x000ee200000e0000 */
[----:B------:R-:W-:Y:S01]  /*1be0*/  @!P6 FMUL R14, R14, 16777216 ;  /* 0x4b8000000e0ee820 */ /* 0x000fe20000400000 */
[----:B------:R-:W-:-:S05]  /*1bf0*/  FFMA R2, R5, R4, R2 ;  /* 0x0000000405027223 */ /* 0x000fca0000000002 */
[----:B------:R-:W4:Y:S01]  /*1c00*/  SHFL.BFLY PT, R5, R2, 0x2, 0x1f ;  /* 0x0c401f0002057f89 */ /* 0x000f2200000e0000 */
[----:B-1----:R-:W-:Y:S01]  /*1c10*/  FADD R17, R11, R16 ;  /* 0x000000100b117221 */ /* 0x002fe20000000000 */
[----:B--2---:R-:W-:-:S03]  /*1c20*/  FMUL R14, R3, R14 ;  /* 0x0000000e030e7220 */ /* 0x004fc60000400000 */
[C---:B------:R-:W-:Y:S01]  /*1c30*/  FMUL R4, R17.reuse, 0.25 ;  /* 0x3e80000011047820 */ /* 0x040fe20000400000 */
[C---:B------:R-:W-:Y:S01]  /*1c40*/  FSETP.GT.AND P0, PT, |R17|.reuse, 8.50705917302346158658e+37, PT ;  /* 0x7e8000001100780b */ /* 0x040fe20003f04200 */
[----:B------:R-:W1:Y:S01]  /*1c50*/  S2R R3, SR_TID.X ;  /* 0x0000000000037919 */ /* 0x000e620000002100 */
[----:B------:R-:W-:Y:S02]  /*1c60*/  FSETP.GEU.AND P6, PT, |R17|, 1.175494350822287508e-38, PT ;  /* 0x008000001100780b */ /* 0x000fe40003fce200 */
[----:B------:R-:W-:Y:S02]  /*1c70*/  FSEL R14, R14, RZ, P5 ;  /* 0x000000ff0e0e7208 */ /* 0x000fe40002800000 */
[----:B------:R-:W-:Y:S01]  /*1c80*/  FSEL R12, R4, R17, P0 ;  /* 0x00000011040c7208 */ /* 0x000fe20000000000 */
[----:B---3--:R-:W-:-:S04]  /*1c90*/  FADD R10, -R7, R10 ;  /* 0x0000000a070a7221 */ /* 0x008fc80000000100 */
[C---:B------:R-:W-:Y:S01]  /*1ca0*/  FMUL R4, R10.reuse, R10 ;  /* 0x0000000a0a047220 */ /* 0x040fe20000400000 */
[----:B------:R-:W-:Y:S01]  /*1cb0*/  FFMA R7, R10, R14, R7 ;  /* 0x0000000e0a077223 */ /* 0x000fe20000000007 */
[----:B------:R-:W-:Y:S01]  /*1cc0*/  @P0 FMUL R16, R16, 0.25 ;  /* 0x3e80000010100820 */ /* 0x000fe20000400000 */
[----:B----4-:R-:W-:Y:S01]  /*1cd0*/  FADD R5, R2, R5 ;  /* 0x0000000502057221 */ /* 0x010fe20000000000 */
[----:B------:R-:W-:Y:S01]  /*1ce0*/  FMUL R4, R13, R4 ;  /* 0x000000040d047220 */ /* 0x000fe20000400000 */
[----:B------:R-:W-:Y:S01]  /*1cf0*/  @!P6 FMUL R12, R12, 16777216 ;  /* 0x4b8000000c0ce820 */ /* 0x000fe20000400000 */
[----:B------:R-:W2:Y:S01]  /*1d00*/  SHFL.BFLY PT, R2, R7, 0x1, 0x1f ;  /* 0x0c201f0007027f89 */ /* 0x000ea200000e0000 */
[----:B------:R-:W-:Y:S01]  /*1d10*/  @!P6 FMUL R16, R16, 16777216 ;  /* 0x4b8000001010e820 */ /* 0x000fe20000400000 */
[----:B------:R-:W-:Y:S01]  /*1d20*/  FFMA R4, R14, R4, R5 ;  /* 0x000000040e047223 */ /* 0x000fe20000000005 */
[----:B------:R-:W3:Y:S01]  /*1d30*/  MUFU.RCP R13, R12 ;  /* 0x0000000c000d7308 */ /* 0x000ee20000001000 */
[----:B------:R-:W-:-:S03]  /*1d40*/  FSETP.NEU.AND P0, PT, R17, RZ, PT ;  /* 0x000000ff1100720b */ /* 0x000fc60003f0d000 */
[----:B------:R-:W4:Y:S01]  /*1d50*/  SHFL.BFLY PT, R5, R4, 0x1, 0x1f ;  /* 0x0c201f0004057f89 */ /* 0x000f2200000e0000 */
[--C-:B-1----:R-:W-:Y:S02]  /*1d60*/  SHF.R.U32.HI R15, RZ, 0x6, R3.reuse ;  /* 0x00000006ff0f7819 */ /* 0x102fe40000011603 */
[----:B------:R-:W-:Y:S01]  /*1d70*/  LOP3.LUT P5, RZ, R3, 0x1f, RZ, 0xc0, !PT ;  /* 0x0000001f03ff7812 */ /* 0x000fe200078ac0ff */
[----:B---3--:R-:W-:Y:S01]  /*1d80*/  FMUL R13, R13, R16 ;  /* 0x000000100d0d7220 */ /* 0x008fe20000400000 */
[----:B------:R-:W-:Y:S02]  /*1d90*/  SGXT.U32 R15, R15, 0x3 ;  /* 0x000000030f0f781a */ /* 0x000fe40000000000 */
[----:B------:R-:W-:Y:S02]  /*1da0*/  SHF.R.U32.HI R12, RZ, 0x3, R3 ;  /* 0x00000003ff0c7819 */ /* 0x000fe40000011603 */
[----:B------:R-:W-:Y:S01]  /*1db0*/  FSEL R13, R13, RZ, P0 ;  /* 0x000000ff0d0d7208 */ /* 0x000fe20000000000 */
[----:B--2---:R-:W-:Y:S01]  /*1dc0*/  FADD R2, -R7, R2 ;  /* 0x0000000207027221 */ /* 0x004fe20000000100 */
[----:B------:R-:W-:-:S02]  /*1dd0*/  SHF.L.U32 R15, R15, 0x3, RZ ;  /* 0x000000030f0f7819 */ /* 0x000fc400000006ff */
[----:B------:R-:W-:Y:S01]  /*1de0*/  ISETP.GE.AND P6, PT, R3, 0x10, PT ;  /* 0x000000100300780c */ /* 0x000fe20003fc6270 */
[C---:B------:R-:W-:Y:S01]  /*1df0*/  FMUL R10, R2.reuse, R2 ;  /* 0x00000002020a7220 */ /* 0x040fe20000400000 */
[----:B------:R-:W-:Y:S01]  /*1e00*/  FFMA R7, R2, R13, R7 ;  /* 0x0000000d02077223 */ /* 0x000fe20000000007 */
[----:B------:R-:W-:Y:S01]  /*1e10*/  LOP3.LUT R12, R15, 0x4, R12, 0xf8, !PT ;  /* 0x000000040f0c7812 */ /* 0x000fe200078ef80c */
[----:B----4-:R-:W-:Y:S01]  /*1e20*/  FADD R4, R4, R5 ;  /* 0x0000000504047221 */ /* 0x010fe20000000000 */
[----:B------:R-:W-:-:S03]  /*1e30*/  FMUL R10, R11, R10 ;  /* 0x0000000a0b0a7220 */ /* 0x000fc60000400000 */
[----:B------:R-:W-:Y:S01]  /*1e40*/  @!P5 STS [R12+UR4+0x80], R17 ;  /* 0x000080110c00d988 */ /* 0x000fe20008000804 */
[----:B------:R-:W-:Y:S01]  /*1e50*/  FFMA R13, R13, R10, R4 ;  /* 0x0000000a0d0d7223 */ /* 0x000fe20000000004 */
[C---:B------:R-:W-:Y:S02]  /*1e60*/  LEA R10, R3.reuse, UR4, 0x2 ;  /* 0x00000004030a7c11 */ /* 0x040fe4000f8e10ff */
[----:B------:R-:W-:Y:S04]  /*1e70*/  @!P5 STS [R12+UR4], R7 ;  /* 0x000000070c00d988 */ /* 0x000fe80008000804 */
[----:B------:R1:W-:Y:S01]  /*1e80*/  @!P5 STS [R12+UR4+0x40], R13 ;  /* 0x0000400d0c00d988 */ /* 0x0003e20008000804 */
[----:B------:R-:W-:Y:S01]  /*1e90*/  BAR.SYNC.DEFER_BLOCKING 0x0 ;  /* 0x0000000000007b1d */ /* 0x000fe20000010000 */
[----:B-1----:R-:W-:-:S05]  /*1ea0*/  LOP3.LUT R12, R3, 0x1, RZ, 0xc0, !PT ;  /* 0x00000001030c7812 */ /* 0x002fca00078ec0ff */
[----:B------:R-:W1:Y:S04]  /*1eb0*/  @!P6 LDS R9, [R10+0x80] ;  /* 0x000080000a09e984 */ /* 0x000e680000000800 */
[----:B------:R-:W2:Y:S04]  /*1ec0*/  @!P6 LDS R8, [R10] ;  /* 0x000000000a08e984 */ /* 0x000ea80000000800 */
[----:B------:R-:W3:Y:S04]  /*1ed0*/  @!P6 LDS R6, [R10+0x40] ;  /* 0x000040000a06e984 */ /* 0x000ee80000000800 */
[----:B-1----:R-:W1:Y:S04]  /*1ee0*/  SHFL.BFLY PT, R2, R9, 0x1, 0x1f ;  /* 0x0c201f0009027f89 */ /* 0x002e6800000e0000 */
[----:B--2---:R-:W2:Y:S04]  /*1ef0*/  SHFL.BFLY PT, R5, R8, 0x1, 0x1f ;  /* 0x0c201f0008057f89 */ /* 0x004ea800000e0000 */
[----:B---3--:R-:W3:Y:S01]  /*1f00*/  SHFL.BFLY PT, R7, R6, 0x1, 0x1f ;  /* 0x0c201f0006077f89 */ /* 0x008ee200000e0000 */
[----:B-1----:R-:W-:-:S04]  /*1f10*/  FADD R11, R9, R2 ;  /* 0x00000002090b7221 */ /* 0x002fc80000000000 */
[C---:B------:R-:W-:Y:S01]  /*1f20*/  FMUL R4, R11.reuse, 0.25 ;  /* 0x3e8000000b047820 */ /* 0x040fe20000400000 */
[C---:B------:R-:W-:Y:S01]  /*1f30*/  FSETP.GEU.AND P5, PT, |R11|.reuse, 1.175494350822287508e-38, PT ;  /* 0x008000000b00780b */ /* 0x040fe20003fae200 */
[----:B--2---:R-:W-:Y:S01]  /*1f40*/  FADD R5, -R8, R5 ;  /* 0x0000000508057221 */ /* 0x004fe20000000100 */
[----:B------:R-:W-:Y:S01]  /*1f50*/  FSETP.GT.AND P0, PT, |R11|, 8.50705917302346158658e+37, PT ;  /* 0x7e8000000b00780b */ /* 0x000fe20003f04200 */
[----:B---3--:R-:W-:-:S03]  /*1f60*/  FADD R6, R6, R7 ;  /* 0x0000000706067221 */ /* 0x008fc60000000000 */
[----:B------:R-:W-:-:S07]  /*1f70*/  FSEL R4, R4, R11, P0 ;  /* 0x0000000b04047208 */ /* 0x000fce0000000000 */
[----:B------:R-:W-:Y:S02]  /*1f80*/  @!P5 FMUL R4, R4, 16777216 ;  /* 0x4b8000000404d820 */ /* 0x000fe40000400000 */
[----:B------:R-:W-:Y:S01]  /*1f90*/  @P0 FMUL R2, R2, 0.25 ;  /* 0x3e80000002020820 */ /* 0x000fe20000400000 */
[----:B------:R-:W-:Y:S01]  /*1fa0*/  ISETP.NE.U32.AND P0, PT, R12, 0x1, PT ;  /* 0x000000010c00780c */ /* 0x000fe20003f05070 */
[----:B------:R-:W1:Y:S02]  /*1fb0*/  MUFU.RCP R13, R4 ;  /* 0x00000004000d7308 */ /* 0x000e640000001000 */
[----:B------:R-:W-:Y:S01]  /*1fc0*/  @!P5 FMUL R2, R2, 16777216 ;  /* 0x4b8000000202d820 */ /* 0x000fe20000400000 */
[----:B------:R-:W-:Y:S02]  /*1fd0*/  FSETP.NEU.AND P5, PT, R11, RZ, PT ;  /* 0x000000ff0b00720b */ /* 0x000fe40003fad000 */
[----:B------:R-:W-:Y:S01]  /*1fe0*/  ISETP.LT.AND P0, PT, R3, 0x10, P0 ;  /* 0x000000100300780c */ /* 0x000fe20000701270 */
[----:B-1----:R-:W-:Y:S01]  /*1ff0*/  FMUL R13, R13, R2 ;  /* 0x000000020d0d7220 */ /* 0x002fe20000400000 */
[----:B------:R-:W-:-:S11]  /*2000*/  FMUL R2, R5, R5 ;  /* 0x0000000505027220 */ /* 0x000fd60000400000 */
[----:B------:R1:W-:Y:S01]  /*2010*/  @P0 STS [R10+0x80], R11 ;  /* 0x0000800b0a000388 */ /* 0x0003e20000000800 */
[----:B------:R-:W-:Y:S01]  /*2020*/  FSEL R13, R13, RZ, P5 ;  /* 0x000000ff0d0d7208 */ /* 0x000fe20002800000 */
[----:B------:R-:W-:Y:S01]  /*2030*/  FMUL R2, R9, R2 ;  /* 0x0000000209027220 */ /* 0x000fe20000400000 */
[----:B------:R-:W-:-:S03]  /*2040*/  LOP3.LUT R9, R3, 0x1ff, RZ, 0xc0, !PT ;  /* 0x000001ff03097812 */ /* 0x000fc600078ec0ff */
[----:B------:R-:W-:Y:S01]  /*2050*/  FFMA R17, R5, R13, R8 ;  /* 0x0000000d05117223 */ /* 0x000fe20000000008 */
[----:B------:R-:W-:Y:S01]  /*2060*/  FFMA R13, R13, R2, R6 ;  /* 0x000000020d0d7223 */ /* 0x000fe20000000006 */
[----:B------:R-:W2:Y:S01]  /*2070*/  LDC.64 R4, c[0x0][0x228] ;  /* 0x00008a00ff047b82 */ /* 0x000ea20000000a00 */
[----:B-1----:R-:W-:Y:S01]  /*2080*/  IMAD.SHL.U32 R11, R3, 0x8, RZ ;  /* 0x00000008030b7824 */ /* 0x002fe200078e00ff */
[----:B------:R-:W-:Y:S01]  /*2090*/  LEA R28, R9, UR4, 0x2 ;  /* 0x00000004091c7c11 */ /* 0x000fe2000f8e10ff */
[----:B------:R-:W-:Y:S03]  /*20a0*/  @P0 STS [R10], R17 ;  /* 0x000000110a000388 */ /* 0x000fe60000000800 */
[----:B------:R-:W-:Y:S01]  /*20b0*/  LOP3.LUT R11, R11, 0x1f8, RZ, 0xc0, !PT ;  /* 0x000001f80b0b7812 */ /* 0x000fe200078ec0ff */
[----:B------:R-:W-:Y:S01]  /*20c0*/  @P0 STS [R10+0x40], R13 ;  /* 0x0000400d0a000388 */ /* 0x000fe20000000800 */
[----:B------:R-:W1:Y:S02]  /*20d0*/  LDC.64 R6, c[0x0][0x220] ;  /* 0x00008800ff067b82 */ /* 0x000e640000000a00 */
[----:B------:R-:W-:-:S06]  /*20e0*/  LEA R30, R11, UR4, 0x2 ;  /* 0x000000040b1e7c11 */ /* 0x000fcc000f8e10ff */
[----:B------:R-:W-:Y:S01]  /*20f0*/  BAR.SYNC.DEFER_BLOCKING 0x0 ;  /* 0x0000000000007b1d */ /* 0x000fe20000010000 */
[----:B--2---:R-:W-:-:S03]  /*2100*/  IMAD.WIDE.U32 R4, R9, 0x2, R4 ;  /* 0x0000000209047825 */ /* 0x004fc600078e0004 */
[----:B------:R-:W-:Y:S02]  /*2110*/  MOV R26, R4 ;  /* 0x00000004001a7202 */ /* 0x000fe40000000f00 */
[----:B------:R-:W-:Y:S01]  /*2120*/  MOV R27, R5 ;  /* 0x00000005001b7202 */ /* 0x000fe20000000f00 */
[----:B-1----:R-:W-:Y:S01]  /*2130*/  IMAD.WIDE.U32 R6, R9, 0x2, R6 ;  /* 0x0000000209067825 */ /* 0x002fe200078e0006 */
[----:B------:R-:W1:Y:S02]  /*2140*/  LDS R8, [R15+UR4+0x40] ;  /* 0x000040040f087984 */ /* 0x000e640008000800 */
[----:B------:R-:W-:Y:S02]  /*2150*/  MOV R24, R6 ;  /* 0x0000000600187202 */ /* 0x000fe40000000f00 */
[----:B------:R2:W3:Y:S01]  /*2160*/  LDS R2, [R15+UR4] ;  /* 0x000000040f027984 */ /* 0x0004e20008000800 */
[----:B------:R-:W-:Y:S01]  /*2170*/  MOV R25, R7 ;  /* 0x0000000700197202 */ /* 0x000fe20000000f00 */
[----:B-1----:R-:W-:-:S04]  /*2180*/  FFMA R8, R8, R19, 9.9999999747524270788e-07 ;  /* 0x358637bd08087423 */ /* 0x002fc80000000013 */
[----:B---3--:R2:W1:Y:S03]  /*2190*/  MUFU.RSQ R3, R8 ;  /* 0x0000000800037308 */ /* 0x0084660000001400 */
.L_x_2:
[----:B-1----:R-:W3:Y:S01]  /*21a0*/  LDG.E.EL.U16 R6, desc[UR6][R24.64+0x1800] ;  /* 0x0018000618067981 */ /* 0x002ee2000c2e1500 */
[----:B------:R-:W1:Y:S01]  /*21b0*/  LDC.64 R4, c[0x0][0x218] ;  /* 0x00008600ff047b82 */ /* 0x000e620000000a00 */
[----:B------:R-:W-:Y:S02]  /*21c0*/  VIADD R29, R29, 0x200 ;  /* 0x000002001d1d7836 */ /* 0x000fe40000000000 */
[----:B------:R-:W4:Y:S04]  /*21d0*/  LDG.E.EL.U16 R7, desc[UR6][R26.64+0x1800] ;  /* 0x001800061a077981 */ /* 0x000f28000c2e1500 */
[----:B--2---:R-:W2:Y:S04]  /*21e0*/  LDG.E.EL.U16 R8, desc[UR6][R24.64] ;  /* 0x0000000618087981 */ /* 0x004ea8000c2e1500 */
[----:B------:R5:W2:Y:S01]  /*21f0*/  LDG.E.EL.U16 R9, desc[UR6][R26.64] ;  /* 0x000000061a097981 */ /* 0x000aa2000c2e1500 */
[----:B------:R-:W-:-:S02]  /*2200*/  IADD3 R31, R0, R29, RZ ;  /* 0x0000001d001f7210 */ /* 0x000fc40007ffe0ff */
[----:B------:R-:W-:Y:S02]  /*2210*/  CS2R R16, SRZ ;  /* 0x0000000000107805 */ /* 0x000fe4000001ff00 */
[----:B------:R-:W-:Y:S02]  /*2220*/  CS2R R18, SRZ ;  /* 0x0000000000127805 */ /* 0x000fe4000001ff00 */
[----:B------:R-:W-:Y:S02]  /*2230*/  CS2R R20, SRZ ;  /* 0x0000000000147805 */ /* 0x000fe4000001ff00 */
[----:B------:R-:W-:Y:S01]  /*2240*/  CS2R R22, SRZ ;  /* 0x0000000000167805 */ /* 0x000fe2000001ff00 */
[----:B-1----:R-:W-:-:S05]  /*2250*/  IMAD.WIDE R4, R31, 0x2, R4 ;  /* 0x000000021f047825 */ /* 0x002fca00078e0204 */
[----:B------:R-:W2:Y:S04]  /*2260*/  @P3 LDG.E.EF.128 R16, desc[UR6][R4.64] ;  /* 0x0000000604103981 */ /* 0x000ea8000c0e1d00 */
[----:B------:R1:W2:Y:S01]  /*2270*/  @P4 LDG.E.EF.128 R20, desc[UR6][R4.64] ;  /* 0x0000000604144981 */ /* 0x0002a2000c0e1d00 */
[----:B------:R-:W-:Y:S02]  /*2280*/  ISETP.GE.U32.AND P0, PT, R29, 0xa00, PT ;  /* 0x00000a001d00780c */ /* 0x000fe40003f06070 */
[----:B-----5:R-:W-:Y:S02]  /*2290*/  IADD3 R26, P5, R26, 0x400, RZ ;  /* 0x000004001a1a7810 */ /* 0x020fe40007fbe0ff */
[----:B------:R-:W-:Y:S02]  /*22a0*/  IADD3 R24, P6, R24, 0x400, RZ ;  /* 0x0000040018187810 */ /* 0x000fe40007fde0ff */
[----:B------:R-:W-:-:S02]  /*22b0*/  IADD3.X R27, RZ, R27, RZ, P5, !PT ;  /* 0x0000001bff1b7210 */ /* 0x000fc40002ffe4ff */
[----:B------:R-:W-:Y:S01]  /*22c0*/  IADD3.X R25, RZ, R25, RZ, P6, !PT ;  /* 0x00000019ff197210 */ /* 0x000fe200037fe4ff */
[----:B------:R-:W-:Y:S01]  /*22d0*/  BAR.SYNC.DEFER_BLOCKING 0x0 ;  /* 0x0000000000007b1d */ /* 0x000fe20000010000 */
[----:B---3--:R-:W-:Y:S02]  /*22e0*/  SHF.L.U32 R6, R6, 0x10, RZ ;  /* 0x0000001006067819 */ /* 0x008fe400000006ff */
[----:B----4-:R-:W-:-:S05]  /*22f0*/  SHF.L.U32 R7, R7, 0x10, RZ ;  /* 0x0000001007077819 */ /* 0x010fca00000006ff */
[----:B------:R-:W-:-:S04]  /*2300*/  FADD R6, R6, R7 ;  /* 0x0000000706067221 */ /* 0x000fc80000000000 */
[----:B------:R-:W-:-:S05]  /*2310*/  FADD R33, R6, 1 ;  /* 0x3f80000006217421 */ /* 0x000fca0000000000 */
[----:B------:R-:W-:Y:S01]  /*2320*/  STS [R28], R33 ;  /* 0x000000211c007388 */ /* 0x000fe20000000800 */
[----:B------:R-:W-:Y:S01]  /*2330*/  BAR.SYNC.DEFER_BLOCKING 0x0 ;  /* 0x0000000000007b1d */ /* 0x000fe20000010000 */
[----:B--2---:R-:W-:Y:S02]  /*2340*/  SHF.L.U32 R8, R8, 0x10, RZ ;  /* 0x0000001008087819 */ /* 0x004fe400000006ff */
[----:B------:R-:W-:-:S05]  /*2350*/  SHF.L.U32 R9, R9, 0x10, RZ ;  /* 0x0000001009097819 */ /* 0x000fca00000006ff */
[----:B------:R-:W-:Y:S01]  /*2360*/  FADD R39, R8, R9 ;  /* 0x0000000908277221 */ /* 0x000fe20000000000 */
[----:B-1----:R-:W-:Y:S04]  /*2370*/  LDS.128 R4, [R30] ;  /* 0x000000001e047984 */ /* 0x002fe80000000c00 */
[----:B------:R-:W-:Y:S01]  /*2380*/  LDS.128 R8, [R30+0x10] ;  /* 0x000010001e087984 */ /* 0x000fe20000000c00 */
[----:B------:R-:W-:Y:S06]  /*2390*/  BAR.SYNC.DEFER_BLOCKING 0x0 ;  /* 0x0000000000007b1d */ /* 0x000fec0000010000 */
[----:B------:R1:W-:Y:S02]  /*23a0*/  STS [R28], R39 ;  /* 0x000000271c007388 */ /* 0x0003e40000000800 */
[----:B------:R-:W-:Y:S01]  /*23b0*/  BAR.SYNC.DEFER_BLOCKING 0x0 ;  /* 0x0000000000007b1d */ /* 0x000fe20000010000 */
[----:B------:R-:W-:-:S02]  /*23c0*/  SEL R16, R16, RZ, P3 ;  /* 0x000000ff10107207 */ /* 0x000fc40001800000 */
[----:B------:R-:W-:Y:S02]  /*23d0*/  SEL R17, R17, RZ, P3 ;  /* 0x000000ff11117207 */ /* 0x000fe40001800000 */
[----:B------:R-:W-:Y:S01]  /*23e0*/  SEL R18, R18, RZ, P3 ;  /* 0x000000ff12127207 */ /* 0x000fe20001800000 */
[----:B------:R-:W-:Y:S01]  /*23f0*/  IMAD.U32 R35, R16, 0x10000, RZ ;  /* 0x0001000010237824 */ /* 0x000fe200078e00ff */
[----:B------:R-:W-:Y:S02]  /*2400*/  SEL R36, R20, RZ, P4 ;  /* 0x000000ff14247207 */ /* 0x000fe40002000000 */
[----:B------:R-:W-:Y:S02]  /*2410*/  SEL R37, R21, RZ, P4 ;  /* 0x000000ff15257207 */ /* 0x000fe40002000000 */
[----:B------:R-:W-:Y:S02]  /*2420*/  SEL R38, R22, RZ, P4 ;  /* 0x000000ff16267207 */ /* 0x000fe40002000000 */
[----:B------:R-:W-:-:S02]  /*2430*/  SEL R32, R19, RZ, P3 ;  /* 0x000000ff13207207 */ /* 0x000fc40001800000 */
[----:B------:R-:W-:Y:S01]  /*2440*/  PRMT R20, R16, 0x7632, R20 ;  /* 0x0000763210147816 */ /* 0x000fe20000000014 */
[----:B------:R-:W2:Y:S01]  /*2450*/  LDS.128 R12, [R30] ;  /* 0x000000001e0c7984 */ /* 0x000ea20000000c00 */
[C---:B------:R-:W-:Y:S02]  /*2460*/  PRMT R21, R17.reuse, 0x7632, R21 ;  /* 0x0000763211157816 */ /* 0x040fe40000000015 */
[----:B-1----:R-:W-:Y:S02]  /*2470*/  SHF.L.U32 R39, R17, 0x10, RZ ;  /* 0x0000001011277819 */ /* 0x002fe400000006ff */
[C---:B------:R-:W-:Y:S02]  /*2480*/  PRMT R22, R18.reuse, 0x7632, R22 ;  /* 0x0000763212167816 */ /* 0x040fe40000000016 */
[----:B------:R-:W-:Y:S02]  /*2490*/  SHF.L.U32 R33, R18, 0x10, RZ ;  /* 0x0000001012217819 */ /* 0x000fe400000006ff */
[----:B------:R-:W1:Y:S01]  /*24a0*/  LDS.128 R16, [R30+0x10] ;  /* 0x000010001e107984 */ /* 0x000e620000000c00 */
[----:B------:R-:W-:-:S02]  /*24b0*/  SEL R40, R23, RZ, P4 ;  /* 0x000000ff17287207 */ /* 0x000fc40002000000 */
[----:B------:R-:W-:Y:S02]  /*24c0*/  @P1 SHF.L.U32 R35, R36, 0x10, RZ ;  /* 0x0000001024231819 */ /* 0x000fe400000006ff */
[C---:B------:R-:W-:Y:S02]  /*24d0*/  PRMT R34, R32.reuse, 0x7632, R34 ;  /* 0x0000763220227816 */ /* 0x040fe40000000022 */
[----:B------:R-:W-:Y:S02]  /*24e0*/  SHF.L.U32 R23, R32, 0x10, RZ ;  /* 0x0000001020177819 */ /* 0x000fe400000006ff */
[----:B------:R-:W-:Y:S02]  /*24f0*/  PRMT R36, R36, 0x7632, R36 ;  /* 0x0000763224247816 */ /* 0x000fe40000000024 */
[C---:B------:R-:W-:Y:S02]  /*2500*/  @P1 SHF.L.U32 R39, R37.reuse, 0x10, RZ ;  /* 0x0000001025271819 */ /* 0x040fe400000006ff */
[----:B------:R-:W-:-:S02]  /*2510*/  PRMT R32, R37, 0x7632, R32 ;  /* 0x0000763225207816 */ /* 0x000fc40000000020 */
[----:B------:R-:W-:Y:S02]  /*2520*/  SHF.L.U32 R37, R20, 0x10, RZ ;  /* 0x0000001014257819 */ /* 0x000fe400000006ff */
[----:B------:R-:W-:Y:S01]  /*2530*/  SHF.L.U32 R41, R21, 0x10, RZ ;  /* 0x0000001015297819 */ /* 0x000fe200000006ff */
[----:B------:R-:W-:Y:S01]  /*2540*/  @P1 IMAD.U32 R33, R38, 0x10000, RZ ;  /* 0x0001000026211824 */ /* 0x000fe200078e00ff */
[----:B------:R-:W3:Y:S01]  /*2550*/  LDC.64 R20, c[0x0][0x210] ;  /* 0x00008400ff147b82 */ /* 0x000ee20000000a00 */
[----:B------:R-:W-:Y:S01]  /*2560*/  @P1 SHF.L.U32 R23, R40, 0x10, RZ ;  /* 0x0000001028171819 */ /* 0x000fe200000006ff */
[----:B------:R-:W-:Y:S01]  /*2570*/  @P1 IMAD.U32 R37, R36, 0x10000, RZ ;  /* 0x0001000024251824 */ /* 0x000fe200078e00ff */
[----:B------:R-:W-:Y:S01]  /*2580*/  SHF.L.U32 R43, R22, 0x10, RZ ;  /* 0x00000010162b7819 */ /* 0x000fe200000006ff */
[----:B------:R-:W-:Y:S01]  /*2590*/  FADD R22, -R2, R35 ;  /* 0x0000002302167221 */ /* 0x000fe20000000100 */
[----:B------:R-:W-:Y:S01]  /*25a0*/  SHF.L.U32 R45, R34, 0x10, RZ ;  /* 0x00000010222d7819 */ /* 0x000fe200000006ff */
[----:B------:R-:W-:Y:S01]  /*25b0*/  FADD R34, -R2, R39 ;  /* 0x0000002702227221 */ /* 0x000fe20000000100 */
[----:B------:R-:W-:-:S02]  /*25c0*/  @P1 SHF.L.U32 R41, R32, 0x10, RZ ;  /* 0x0000001020291819 */ /* 0x000fc400000006ff */
[----:B------:R-:W-:Y:S02]  /*25d0*/  PRMT R38, R38, 0x7632, R38 ;  /* 0x0000763226267816 */ /* 0x000fe40000000026 */
[----:B------:R-:W-:Y:S01]  /*25e0*/  PRMT R40, R40, 0x7632, R40 ;  /* 0x0000763228287816 */ /* 0x000fe20000000028 */
[----:B------:R-:W-:Y:S01]  /*25f0*/  FADD R32, -R2, R37 ;  /* 0x0000002502207221 */ /* 0x000fe20000000100 */
[----:B------:R-:W-:Y:S01]  /*2600*/  @P1 SHF.L.U32 R43, R38, 0x10, RZ ;  /* 0x00000010262b1819 */ /* 0x000fe200000006ff */
[----:B------:R-:W-:Y:S01]  /*2610*/  FADD R36, -R2, R41 ;  /* 0x0000002902247221 */ /* 0x000fe20000000100 */
[----:B------:R-:W-:Y:S01]  /*2620*/  @P1 SHF.L.U32 R45, R40, 0x10, RZ ;  /* 0x00000010282d1819 */ /* 0x000fe200000006ff */
[C---:B------:R-:W-:Y:S01]  /*2630*/  FMUL R35, R3.reuse, R22 ;  /* 0x0000001603237220 */ /* 0x040fe20000400000 */
[C---:B------:R-:W-:Y:S01]  /*2640*/  FMUL R37, R3.reuse, R34 ;  /* 0x0000002203257220 */ /* 0x040fe20000400000 */
[C---:B------:R-:W-:Y:S01]  /*2650*/  FMUL R32, R3.reuse, R32 ;  /* 0x0000002003207220 */ /* 0x040fe20000400000 */
[----:B------:R-:W-:Y:S01]  /*2660*/  FMUL R36, R3, R36 ;  /* 0x0000002403247220 */ /* 0x000fe20000400000 */
[----:B--2---:R-:W-:Y:S01]  /*2670*/  FFMA R35, R35, R4, R12 ;  /* 0x0000000423237223 */ /* 0x004fe2000000000c */
[----:B------:R-:W-:Y:S01]  /*2680*/  FFMA R37, R37, R6, R14 ;  /* 0x0000000625257223 */ /* 0x000fe2000000000e */
[C---:B------:R-:W-:Y:S01]  /*2690*/  FADD R4, -R2.reuse, R33 ;  /* 0x0000002102047221 */ /* 0x040fe20000000100 */
[C---:B------:R-:W-:Y:S01]  /*26a0*/  FADD R6, -R2.reuse, R43 ;  /* 0x0000002b02067221 */ /* 0x040fe20000000100 */
[C---:B------:R-:W-:Y:S01]  /*26b0*/  FADD R12, -R2.reuse, R23 ;  /* 0x00000017020c7221 */ /* 0x040fe20000000100 */
[----:B------:R-:W-:Y:S01]  /*26c0*/  FADD R14, -R2, R45 ;  /* 0x0000002d020e7221 */ /* 0x000fe20000000100 */
[----:B------:R-:W-:Y:S01]  /*26d0*/  FFMA R32, R32, R5, R13 ;  /* 0x0000000520207223 */ /* 0x000fe2000000000d */
[----:B------:R-:W-:Y:S01]  /*26e0*/  FFMA R36, R36, R7, R15 ;  /* 0x0000000724247223 */ /* 0x000fe2000000000f */
[C---:B------:R-:W-:Y:S01]  /*26f0*/  FMUL R5, R3.reuse, R4 ;  /* 0x0000000403057220 */ /* 0x040fe20000400000 */
[C---:B------:R-:W-:Y:S01]  /*2700*/  FMUL R6, R3.reuse, R6 ;  /* 0x0000000603067220 */ /* 0x040fe20000400000 */
[C---:B------:R-:W-:Y:S01]  /*2710*/  FMUL R7, R3.reuse, R12 ;  /* 0x0000000c03077220 */ /* 0x040fe20000400000 */
[----:B------:R-:W-:Y:S01]  /*2720*/  FMUL R14, R3, R14 ;  /* 0x0000000e030e7220 */ /* 0x000fe20000400000 */
[----:B-1----:R-:W-:Y:S01]  /*2730*/  FFMA R8, R5, R8, R16 ;  /* 0x0000000805087223 */ /* 0x002fe20000000010 */
[----:B------:R-:W-:Y:S01]  /*2740*/  FFMA R9, R6, R9, R17 ;  /* 0x0000000906097223 */ /* 0x000fe20000000011 */
[----:B------:R-:W-:Y:S01]  /*2750*/  FFMA R7, R7, R10, R18 ;  /* 0x0000000a07077223 */ /* 0x000fe20000000012 */
[----:B------:R-:W-:Y:S01]  /*2760*/  FFMA R14, R14, R11, R19 ;  /* 0x0000000b0e0e7223 */ /* 0x000fe20000000013 */
[----:B---3--:R-:W-:Y:S01]  /*2770*/  IMAD.WIDE R20, R31, 0x2, R20 ;  /* 0x000000021f147825 */ /* 0x008fe200078e0214 */
[----:B------:R-:W-:-:S02]  /*2780*/  F2FP.BF16.F32.PACK_AB R4, R32, R35 ;  /* 0x000000232004723e */ /* 0x000fc400000010ff */
[----:B------:R-:W-:Y:S02]  /*2790*/  F2FP.BF16.F32.PACK_AB R5, R36, R37 ;  /* 0x000000252405723e */ /* 0x000fe400000010ff */
[----:B------:R-:W-:Y:S02]  /*27a0*/  F2FP.BF16.F32.PACK_AB R6, R9, R8 ;  /* 0x000000080906723e */ /* 0x000fe400000010ff */
[----:B------:R-:W-:-:S05]  /*27b0*/  F2FP.BF16.F32.PACK_AB R7, R14, R7 ;  /* 0x000000070e07723e */ /* 0x000fca00000010ff */
[----:B------:R1:W-:Y:S01]  /*27c0*/  @!P2 STG.E.128 desc[UR6][R20.64], R4 ;  /* 0x000000041400a986 */ /* 0x0003e2000c101d06 */
[----:B------:R-:W-:Y:S05]  /*27d0*/  @!P0 BRA `(.L_x_2) ;  /* 0xfffffff800708947 */ /* 0x000fea000383ffff */
[----:B------:R-:W-:Y:S05]  /*27e0*/  EXIT ;  /* 0x000000000000794d */ /* 0x000fea0003800000 */
.L_x_3:
[----:B------:R-:W-:-:S00]  /*27f0*/  BRA `(.L_x_3) ;  /* 0xfffffffc00fc7947 */ /* 0x000fc0000383ffff */
[----:B------:R-:W-:-:S00]  /*2800*/  NOP ;  /* 0x0000000000007918 */ /* 0x000fc00000000000 */
[----:B------:R-:W-:-:S00]  /*2810*/  NOP ;  /* 0x0000000000007918 */ /* 0x000fc00000000000 */
[----:B------:R-:W-:-:S00]  /*2820*/  NOP ;  /* 0x0000000000007918 */ /* 0x000fc00000000000 */
[----:B------:R-:W-:-:S00]  /*2830*/  NOP ;  /* 0x0000000000007918 */ /* 0x000fc00000000000 */
[----:B------:R-:W-:-:S00]  /*2840*/  NOP ;  /* 0x0000000000007918 */ /* 0x000fc00000000000 */
[----:B------:R-:W-:-:S00]  /*2850*/  NOP ;  /* 0x0000000000007918 */ /* 0x000fc00000000000 */
[----:B------:R-:W-:-:S00]  /*2860*/  NOP ;  /* 0x0000000000007918 */ /* 0x000fc00000000000 */
[----:B------:R-:W-:-:S00]  /*2870*/  NOP ;  /* 0x0000000000007918 */ /* 0x000fc00000000000 */
.L_x_4:


//--------------------- .nv.global.init           --------------------------
	.section	.nv.global.init,"aw",@progbits
.nv.global.init:
	.type		_$_str,@object
	.size		_$_str,(.L_0 - _$_str)
_$_str:
        /*0000*/ 	.byte	0x5f, 0x5f, 0x43, 0x55, 0x44, 0x41, 0x5f, 0x46, 0x54, 0x5a, 0x00
.L_0:


//--------------------- .nv.shared.triton_        --------------------------
	.section	.nv.shared.triton_,"aw",@nobits
	.sectionflags	@""
	.align	16
	.zero		1024


//--------------------- .nv.constant0.triton_     --------------------------
	.section	.nv.constant0.triton_,"a",@progbits
	.sectionflags	@""
	.align	4
.nv.constant0.triton_:
	.zero		576
